	.target	sm_100a

	.elftype	@"ET_EXEC"


//--------------------- .note.nv.tkinfo           --------------------------
	.section	.note.nv.tkinfo,"",@"SHT_NOTE"
	.sectionflags	@"SHF_NOTE_NV_TKINFO"
	.tkinfo
        /*0018*/ 	.word	0x00000002
        /*0030*/ 	.string	""
        /*0030*/ 	.string	"ptxas"
        /*0030*/ 	.string	"Cuda compilation tools, release 13.0, V13.0.88"
        /*0030*/ 	.string	"Build cuda_13.0.r13.0/compiler.36424714_0"
        /*0030*/ 	.string	"-arch sm_100a -m 64 "



//--------------------- .note.nv.cuinfo           --------------------------
	.section	.note.nv.cuinfo,"",@"SHT_NOTE"
	.sectionflags	@"SHF_NOTE_NV_CUINFO"
        /*0018*/ 	.short	0x0002
        /*001a*/ 	.short	0x0064
        /*001c*/ 	.short	0x0082
	.zero		2


//--------------------- .nv.info                  --------------------------
	.section	.nv.info,"",@"SHT_CUDA_INFO"
	.align	4


	//----- nvinfo : EIATTR_REGCOUNT
	.align		4
        /*0000*/ 	.byte	0x04, 0x2f
        /*0002*/ 	.short	(.L_20 - .L_19)
	.align		4
.L_19:
        /*0004*/ 	.word	index@(_ZN7cutlass13device_kernelINS_4gemm6kernel13GemmUniversalIN4cute5tupleIJiiiiEEENS1_10collective13CollectiveMmaINS1_35MainloopSm100TmaUmmaWarpSpecializedILi5ELi2ELi4ENS5_IJNS4_1CILi1EEESB_SB_EEEEENS5_IJNSA_ILi64EEENSA_ILi256EEENSA_ILi128EEEEEENS_12float_e4m3_tENS5_IJSB_llEEESI_SJ_NS4_8TiledMMAINS4_8MMA_AtomIJNS4_10MMA_TraitsINS4_19SM100_MMA_F8F6F4_SSEJSI_SI_fSE_SF_NS4_17integral_constantINS4_4UMMA5MajorELSQ_1EEESR_NSO_INSP_7ScaleInELSS_0EEEST_EEEEEENS4_6LayoutISC_NS5_IJNSA_ILi0EEESX_SX_EEEEENS5_IJNS4_10UnderscoreES10_S10_EEEEENS4_13SM90_TMA_LOADENS4_14ComposedLayoutINS4_7SwizzleILi2ELi4ELi3EEENS4_18smem_ptr_flag_bitsILi8EEENSW_INS5_IJSE_NSA_ILi8EEEEEENS5_IJSB_SE_EEEEEEEvNS4_8identityES13_NS14_INS15_ILi3ELi4ELi3EEES18_NSW_INS5_IJSG_S19_EEENS5_IJSB_SG_EEEEEEEvS1E_EENS_8epilogue10collective18CollectiveEpilogueINS1L_23Sm100TmaWarpSpecializedILi4ELi2ELi32ELb0ELb0EEEJSH_NS5_IJNSW_ISE_SB_EES1Q_EEESI_NS5_IJlSB_lEEESI_S1S_NS1L_6fusion15FusionCallbacksIS1P_NS1T_17LinearCombinationISI_fSI_fLNS_15FloatRoundStyleE2EEESH_S1R_JEEENS4_5SM1004TMEM4LOAD26SM100_TMEM_LOAD_16dp32b32xES13_NS14_IS16_S18_NSW_INS5_IJS19_SE_EEENS5_IJSE_SB_EEEEEEENS4_39AutoVectorizingCopyWithAssumedAlignmentILi128EEENS4_14SM90_TMA_STOREES26_S28_S28_EEEvvEEEEvNT_6ParamsE)
        /*0008*/ 	.word	0x00000079


	//----- nvinfo : EIATTR_FRAME_SIZE
	.align		4
.L_20:
        /*000c*/ 	.byte	0x04, 0x11
        /*000e*/ 	.short	(.L_22 - .L_21)
	.align		4
.L_21:
        /*0010*/ 	.word	index@($__internal_2_$__cuda_sm10x_tcgen05_guardrail_trap_unallocated_columns_being_dealloced)
        /*0014*/ 	.word	0x00000000


	//----- nvinfo : EIATTR_FRAME_SIZE
	.align		4
.L_22:
        /*0018*/ 	.byte	0x04, 0x11
        /*001a*/ 	.short	(.L_24 - .L_23)
	.align		4
.L_23:
        /*001c*/ 	.word	index@($__internal_1_$__cuda_sm10x_tcgen05_guardrail_trap_phase_invalid_during_alloc)
        /*0020*/ 	.word	0x00000000


	//----- nvinfo : EIATTR_FRAME_SIZE
	.align		4
.L_24:
        /*0024*/ 	.byte	0x04, 0x11
        /*0026*/ 	.short	(.L_26 - .L_25)
	.align		4
.L_25:
        /*0028*/ 	.word	index@($__internal_0_$__cuda_sm10x_tcgen05_guardrail_trap_col_being_dealloced_not_returned_by_alloc)
        /*002c*/ 	.word	0x00000000


	//----- nvinfo : EIATTR_FRAME_SIZE
	.align		4
.L_26:
        /*0030*/ 	.byte	0x04, 0x11
        /*0032*/ 	.short	(.L_28 - .L_27)
	.align		4
.L_27:
        /*0034*/ 	.word	index@(_ZN7cutlass13device_kernelINS_4gemm6kernel13GemmUniversalIN4cute5tupleIJiiiiEEENS1_10collective13CollectiveMmaINS1_35MainloopSm100TmaUmmaWarpSpecializedILi5ELi2ELi4ENS5_IJNS4_1CILi1EEESB_SB_EEEEENS5_IJNSA_ILi64EEENSA_ILi256EEENSA_ILi128EEEEEENS_12float_e4m3_tENS5_IJSB_llEEESI_SJ_NS4_8TiledMMAINS4_8MMA_AtomIJNS4_10MMA_TraitsINS4_19SM100_MMA_F8F6F4_SSEJSI_SI_fSE_SF_NS4_17integral_constantINS4_4UMMA5MajorELSQ_1EEESR_NSO_INSP_7ScaleInELSS_0EEEST_EEEEEENS4_6LayoutISC_NS5_IJNSA_ILi0EEESX_SX_EEEEENS5_IJNS4_10UnderscoreES10_S10_EEEEENS4_13SM90_TMA_LOADENS4_14ComposedLayoutINS4_7SwizzleILi2ELi4ELi3EEENS4_18smem_ptr_flag_bitsILi8EEENSW_INS5_IJSE_NSA_ILi8EEEEEENS5_IJSB_SE_EEEEEEEvNS4_8identityES13_NS14_INS15_ILi3ELi4ELi3EEES18_NSW_INS5_IJSG_S19_EEENS5_IJSB_SG_EEEEEEEvS1E_EENS_8epilogue10collective18CollectiveEpilogueINS1L_23Sm100TmaWarpSpecializedILi4ELi2ELi32ELb0ELb0EEEJSH_NS5_IJNSW_ISE_SB_EES1Q_EEESI_NS5_IJlSB_lEEESI_S1S_NS1L_6fusion15FusionCallbacksIS1P_NS1T_17LinearCombinationISI_fSI_fLNS_15FloatRoundStyleE2EEESH_S1R_JEEENS4_5SM1004TMEM4LOAD26SM100_TMEM_LOAD_16dp32b32xES13_NS14_IS16_S18_NSW_INS5_IJS19_SE_EEENS5_IJSE_SB_EEEEEEENS4_39AutoVectorizingCopyWithAssumedAlignmentILi128EEENS4_14SM90_TMA_STOREES26_S28_S28_EEEvvEEEEvNT_6ParamsE)
        /*0038*/ 	.word	0x00000000


	//----- nvinfo : EIATTR_MIN_STACK_SIZE
	.align		4
.L_28:
        /*003c*/ 	.byte	0x04, 0x12
        /*003e*/ 	.short	(.L_30 - .L_29)
	.align		4
.L_29:
        /*0040*/ 	.word	index@(_ZN7cutlass13device_kernelINS_4gemm6kernel13GemmUniversalIN4cute5tupleIJiiiiEEENS1_10collective13CollectiveMmaINS1_35MainloopSm100TmaUmmaWarpSpecializedILi5ELi2ELi4ENS5_IJNS4_1CILi1EEESB_SB_EEEEENS5_IJNSA_ILi64EEENSA_ILi256EEENSA_ILi128EEEEEENS_12float_e4m3_tENS5_IJSB_llEEESI_SJ_NS4_8TiledMMAINS4_8MMA_AtomIJNS4_10MMA_TraitsINS4_19SM100_MMA_F8F6F4_SSEJSI_SI_fSE_SF_NS4_17integral_constantINS4_4UMMA5MajorELSQ_1EEESR_NSO_INSP_7ScaleInELSS_0EEEST_EEEEEENS4_6LayoutISC_NS5_IJNSA_ILi0EEESX_SX_EEEEENS5_IJNS4_10UnderscoreES10_S10_EEEEENS4_13SM90_TMA_LOADENS4_14ComposedLayoutINS4_7SwizzleILi2ELi4ELi3EEENS4_18smem_ptr_flag_bitsILi8EEENSW_INS5_IJSE_NSA_ILi8EEEEEENS5_IJSB_SE_EEEEEEEvNS4_8identityES13_NS14_INS15_ILi3ELi4ELi3EEES18_NSW_INS5_IJSG_S19_EEENS5_IJSB_SG_EEEEEEEvS1E_EENS_8epilogue10collective18CollectiveEpilogueINS1L_23Sm100TmaWarpSpecializedILi4ELi2ELi32ELb0ELb0EEEJSH_NS5_IJNSW_ISE_SB_EES1Q_EEESI_NS5_IJlSB_lEEESI_S1S_NS1L_6fusion15FusionCallbacksIS1P_NS1T_17LinearCombinationISI_fSI_fLNS_15FloatRoundStyleE2EEESH_S1R_JEEENS4_5SM1004TMEM4LOAD26SM100_TMEM_LOAD_16dp32b32xES13_NS14_IS16_S18_NSW_INS5_IJS19_SE_EEENS5_IJSE_SB_EEEEEEENS4_39AutoVectorizingCopyWithAssumedAlignmentILi128EEENS4_14SM90_TMA_STOREES26_S28_S28_EEEvvEEEEvNT_6ParamsE)
        /*0044*/ 	.word	0x00000000
.L_30:


//--------------------- .nv.compat                --------------------------
	.section	.nv.compat,"",@"SHT_CUDA_COMPAT_INFO"
	.align	4
        /*0000*/ 	.byte	0x02, 0x09, 0x01, 0x00, 0x02, 0x02, 0x02, 0x00, 0x02, 0x05, 0x05, 0x00, 0x03, 0x07, 0x01, 0x01
        /*0010*/ 	.byte	0x02, 0x03, 0x01, 0x00, 0x02, 0x06, 0x01, 0x00, 0x04, 0x0b, 0x08, 0x00, 0x09, 0x00, 0x00, 0x00
        /*0020*/ 	.byte	0x00, 0x00, 0x00, 0x00


//--------------------- .nv.info._ZN7cutlass13device_kernelINS_4gemm6kernel13GemmUniversalIN4cute5tupleIJiiiiEEENS1_10collective13CollectiveMmaINS1_35MainloopSm100TmaUmmaWarpSpecializedILi5ELi2ELi4ENS5_IJNS4_1CILi1EEESB_SB_EEEEENS5_IJNSA_ILi64EEENSA_ILi256EEENSA_ILi128EEEEEENS_12float_e4m3_tENS5_IJSB_llEEESI_SJ_NS4_8TiledMMAINS4_8MMA_AtomIJNS4_10MMA_TraitsINS4_19SM100_MMA_F8F6F4_SSEJSI_SI_fSE_SF_NS4_17integral_constantINS4_4UMMA5MajorELSQ_1EEESR_NSO_INSP_7ScaleInELSS_0EEEST_EEEEEENS4_6LayoutISC_NS5_IJNSA_ILi0EEESX_SX_EEEEENS5_IJNS4_10UnderscoreES10_S10_EEEEENS4_13SM90_TMA_LOADENS4_14ComposedLayoutINS4_7SwizzleILi2ELi4ELi3EEENS4_18smem_ptr_flag_bitsILi8EEENSW_INS5_IJSE_NSA_ILi8EEEEEENS5_IJSB_SE_EEEEEEEvNS4_8identityES13_NS14_INS15_ILi3ELi4ELi3EEES18_NSW_INS5_IJSG_S19_EEENS5_IJSB_SG_EEEEEEEvS1E_EENS_8epilogue10collective18CollectiveEpilogueINS1L_23Sm100TmaWarpSpecializedILi4ELi2ELi32ELb0ELb0EEEJSH_NS5_IJNSW_ISE_SB_EES1Q_EEESI_NS5_IJlSB_lEEESI_S1S_NS1L_6fusion15FusionCallbacksIS1P_NS1T_17LinearCombinationISI_fSI_fLNS_15FloatRoundStyleE2EEESH_S1R_JEEENS4_5SM1004TMEM4LOAD26SM100_TMEM_LOAD_16dp32b32xES13_NS14_IS16_S18_NSW_INS5_IJS19_SE_EEENS5_IJSE_SB_EEEEEEENS4_39AutoVectorizingCopyWithAssumedAlignmentILi128EEENS4_14SM90_TMA_STOREES26_S28_S28_EEEvvEEEEvNT_6ParamsE --------------------------
	.section	.nv.info._ZN7cutlass13device_kernelINS_4gemm6kernel13GemmUniversalIN4cute5tupleIJiiiiEEENS1_10collective13CollectiveMmaINS1_35MainloopSm100TmaUmmaWarpSpecializedILi5ELi2ELi4ENS5_IJNS4_1CILi1EEESB_SB_EEEEENS5_IJNSA_ILi64EEENSA_ILi256EEENSA_ILi128EEEEEENS_12float_e4m3_tENS5_IJSB_llEEESI_SJ_NS4_8TiledMMAINS4_8MMA_AtomIJNS4_10MMA_TraitsINS4_19SM100_MMA_F8F6F4_SSEJSI_SI_fSE_SF_NS4_17integral_constantINS4_4UMMA5MajorELSQ_1EEESR_NSO_INSP_7ScaleInELSS_0EEEST_EEEEEENS4_6LayoutISC_NS5_IJNSA_ILi0EEESX_SX_EEEEENS5_IJNS4_10UnderscoreES10_S10_EEEEENS4_13SM90_TMA_LOADENS4_14ComposedLayoutINS4_7SwizzleILi2ELi4ELi3EEENS4_18smem_ptr_flag_bitsILi8EEENSW_INS5_IJSE_NSA_ILi8EEEEEENS5_IJSB_SE_EEEEEEEvNS4_8identityES13_NS14_INS15_ILi3ELi4ELi3EEES18_NSW_INS5_IJSG_S19_EEENS5_IJSB_SG_EEEEEEEvS1E_EENS_8epilogue10collective18CollectiveEpilogueINS1L_23Sm100TmaWarpSpecializedILi4ELi2ELi32ELb0ELb0EEEJSH_NS5_IJNSW_ISE_SB_EES1Q_EEESI_NS5_IJlSB_lEEESI_S1S_NS1L_6fusion15FusionCallbacksIS1P_NS1T_17LinearCombinationISI_fSI_fLNS_15FloatRoundStyleE2EEESH_S1R_JEEENS4_5SM1004TMEM4LOAD26SM100_TMEM_LOAD_16dp32b32xES13_NS14_IS16_S18_NSW_INS5_IJS19_SE_EEENS5_IJSE_SB_EEEEEEENS4_39AutoVectorizingCopyWithAssumedAlignmentILi128EEENS4_14SM90_TMA_STOREES26_S28_S28_EEEvvEEEEvNT_6ParamsE,"",@"SHT_CUDA_INFO"
	.sectionflags	@""
	.align	4


	//----- nvinfo : EIATTR_CUDA_API_VERSION
	.align		4
        /*0000*/ 	.byte	0x04, 0x37
        /*0002*/ 	.short	(.L_32 - .L_31)
.L_31:
        /*0004*/ 	.word	0x00000082


	//----- nvinfo : EIATTR_KPARAM_INFO
	.align		4
.L_32:
        /*0008*/ 	.byte	0x04, 0x17
        /*000a*/ 	.short	(.L_34 - .L_33)
.L_33:
        /*000c*/ 	.word	0x00000000
        /*0010*/ 	.short	0x0000
        /*0012*/ 	.short	0x0000
        /*0014*/ 	.byte	0x00, 0xf0, 0x01, 0x20


	//----- nvinfo : EIATTR_AT_ENTRY_FRAGMENTS
	.align		4
.L_34:
        /*0018*/ 	.byte	0x04, 0x4f
        /*001a*/ 	.short	(.L_36 - .L_35)


	//   ....[0]....
.L_35:
        /*001c*/ 	.word	0x00000006


	//----- nvinfo : EIATTR_RESERVED_SMEM_USED
	.align		4
.L_36:
        /*0020*/ 	.byte	0x01, 0x41
	.zero		2


	//----- nvinfo : EIATTR_SPARSE_MMA_MASK
	.align		4
        /*0024*/ 	.byte	0x03, 0x50
        /*0026*/ 	.short	0x0000


	//----- nvinfo : EIATTR_TCGEN05_1CTA_USED
	.align		4
        /*0028*/ 	.byte	0x01, 0x51
	.zero		2


	//----- nvinfo : EIATTR_MAXREG_COUNT
	.align		4
        /*002c*/ 	.byte	0x03, 0x1b
        /*002e*/ 	.short	0x00ff


	//----- nvinfo : EIATTR_NUM_BARRIERS
	.align		4
        /*0030*/ 	.byte	0x02, 0x4c
        /*0032*/ 	.byte	0x07
	.zero		1


	//----- nvinfo : EIATTR_EXTERNS
	.align		4
        /*0034*/ 	.byte	0x04, 0x0f
        /*0036*/ 	.short	(.L_38 - .L_37)


	//   ....[0]....
	.align		4
.L_37:
        /*0038*/ 	.word	index@(__assertfail)


	//----- nvinfo : EIATTR_MERCURY_ISA_VERSION
	.align		4
.L_38:
        /*003c*/ 	.byte	0x03, 0x5f
        /*003e*/ 	.short	0x0101


	//----- nvinfo : EIATTR_INT_WARP_WIDE_INSTR_OFFSETS
	.align		4
        /*0040*/ 	.byte	0x04, 0x31
        /*0042*/ 	.short	(.L_40 - .L_39)


	//   ....[0]....
.L_39:
        /*0044*/ 	.word	0x00001ec0


	//   ....[1]....
        /*0048*/ 	.word	0x000039e0


	//   ....[2]....
        /*004c*/ 	.word	0x00003a10


	//   ....[3]....
        /*0050*/ 	.word	0x00003a60


	//   ....[4]....
        /*0054*/ 	.word	0x00004380


	//   ....[5]....
        /*0058*/ 	.word	0x000043e0


	//   ....[6]....
        /*005c*/ 	.word	0x000044c0


	//   ....[7]....
        /*0060*/ 	.word	0x00004530


	//   ....[8]....
        /*0064*/ 	.word	0x00004640


	//   ....[9]....
        /*0068*/ 	.word	0x000046d0


	//   ....[10]....
        /*006c*/ 	.word	0x000048a0


	//   ....[11]....
        /*0070*/ 	.word	0x00004a00


	//----- nvinfo : EIATTR_COOP_GROUP_MASK_REGIDS
	.align		4
.L_40:
        /*0074*/ 	.byte	0x04, 0x29
        /*0076*/ 	.short	(.L_42 - .L_41)


	//   ....[0]....
.L_41:
        /*0078*/ 	.word	0xffffffff


	//   ....[1]....
        /*007c*/ 	.word	0xffffffff


	//   ....[2]....
        /*0080*/ 	.word	0xffffffff


	//   ....[3]....
        /*0084*/ 	.word	0xffffffff


	//   ....[4]....
        /*0088*/ 	.word	0xffffffff


	//   ....[5]....
        /*008c*/ 	.word	0xffffffff


	//   ....[6]....
        /*0090*/ 	.word	0xffffffff


	//   ....[7]....
        /*0094*/ 	.word	0xffffffff


	//   ....[8]....
        /*0098*/ 	.word	0xffffffff


	//   ....[9]....
        /*009c*/ 	.word	0xffffffff


	//   ....[10]....
        /*00a0*/ 	.word	0xffffffff


	//   ....[11]....
        /*00a4*/ 	.word	0xffffffff


	//   ....[12]....
        /*00a8*/ 	.word	0xffffffff


	//----- nvinfo : EIATTR_COOP_GROUP_INSTR_OFFSETS
	.align		4
.L_42:
        /*00ac*/ 	.byte	0x04, 0x28
        /*00ae*/ 	.short	(.L_44 - .L_43)


	//   ....[0]....
.L_43:
        /*00b0*/ 	.word	0x00000090


	//   ....[1]....
        /*00b4*/ 	.word	0x000004d0


	//   ....[2]....
        /*00b8*/ 	.word	0x00000660


	//   ....[3]....
        /*00bc*/ 	.word	0x00000800


	//   ....[4]....
        /*00c0*/ 	.word	0x00000900


	//   ....[5]....
        /*00c4*/ 	.word	0x00000a70


	//   ....[6]....
        /*00c8*/ 	.word	0x00000c10


	//   ....[7]....
        /*00cc*/ 	.word	0x00001da0


	//   ....[8]....
        /*00d0*/ 	.word	0x00002c10


	//   ....[9]....
        /*00d4*/ 	.word	0x00002e20


	//   ....[10]....
        /*00d8*/ 	.word	0x00002e50


	//   ....[11]....
        /*00dc*/ 	.word	0x000038d0


	//   ....[12]....
        /*00e0*/ 	.word	0x00003b00


	//----- nvinfo : EIATTR_VRC_CTA_INIT_COUNT
	.align		4
.L_44:
        /*00e4*/ 	.byte	0x02, 0x4a
        /*00e6*/ 	.byte	0x80
	.zero		1


	//----- nvinfo : EIATTR_SYSCALL_OFFSETS
	.align		4
        /*00e8*/ 	.byte	0x04, 0x46
        /*00ea*/ 	.short	(.L_46 - .L_45)


	//   ....[0]....
.L_45:
        /*00ec*/ 	.word	0x00005480


	//   ....[1]....
        /*00f0*/ 	.word	0x000055c0


	//   ....[2]....
        /*00f4*/ 	.word	0x00005dc0


	//   ....[3]....
        /*00f8*/ 	.word	0x00006b60


	//   ....[4]....
        /*00fc*/ 	.word	0x000078c0


	//   ....[5]....
        /*0100*/ 	.word	0x00008650


	//----- nvinfo : EIATTR_MBARRIER_INSTR_OFFSETS
	.align		4
.L_46:
        /*0104*/ 	.byte	0x04, 0x39
        /*0106*/ 	.short	(.L_48 - .L_47)


	//   ....[0]....
.L_47:
        /*0108*/ 	.word	0x000005b0
        /*010c*/ 	.word	0x000000ff
        /*0110*/ 	.word	0x00000000
        /*0114*/ 	.short	0x0100
        /*0116*/ 	.byte	0x05
	.zero		1


	//   ....[1]....
        /*0118*/ 	.word	0x000005c0
        /*011c*/ 	.word	0x000000ff
        /*0120*/ 	.word	0x00000028
        /*0124*/ 	.short	0x0100
        /*0126*/ 	.byte	0x05
	.zero		1


	//   ....[2]....
        /*0128*/ 	.word	0x000005d0
        /*012c*/ 	.word	0x000000ff
        /*0130*/ 	.word	0x00000008
        /*0134*/ 	.short	0x0100
        /*0136*/ 	.byte	0x05
	.zero		1


	//   ....[3]....
        /*0138*/ 	.word	0x000005e0
        /*013c*/ 	.word	0x000000ff
        /*0140*/ 	.word	0x00000030
        /*0144*/ 	.short	0x0100
        /*0146*/ 	.byte	0x05
	.zero		1


	//   ....[4]....
        /*0148*/ 	.word	0x000005f0
        /*014c*/ 	.word	0x000000ff
        /*0150*/ 	.word	0x00000010
        /*0154*/ 	.short	0x0100
        /*0156*/ 	.byte	0x05
	.zero		1


	//   ....[5]....
        /*0158*/ 	.word	0x00000600
        /*015c*/ 	.word	0x000000ff
        /*0160*/ 	.word	0x00000038
        /*0164*/ 	.short	0x0100
        /*0166*/ 	.byte	0x05
	.zero		1


	//   ....[6]....
        /*0168*/ 	.word	0x00000610
        /*016c*/ 	.word	0x000000ff
        /*0170*/ 	.word	0x00000018
        /*0174*/ 	.short	0x0100
        /*0176*/ 	.byte	0x05
	.zero		1


	//   ....[7]....
        /*0178*/ 	.word	0x00000620
        /*017c*/ 	.word	0x000000ff
        /*0180*/ 	.word	0x00000040
        /*0184*/ 	.short	0x0100
        /*0186*/ 	.byte	0x05
	.zero		1


	//   ....[8]....
        /*0188*/ 	.word	0x00000630
        /*018c*/ 	.word	0x000000ff
        /*0190*/ 	.word	0x00000020
        /*0194*/ 	.short	0x0100
        /*0196*/ 	.byte	0x05
	.zero		1


	//   ....[9]....
        /*0198*/ 	.word	0x00000640
        /*019c*/ 	.word	0x000000ff
        /*01a0*/ 	.word	0x00000048
        /*01a4*/ 	.short	0x0100
        /*01a6*/ 	.byte	0x05
	.zero		1


	//   ....[10]....
        /*01a8*/ 	.word	0x00000770
        /*01ac*/ 	.word	0x000000ff
        /*01b0*/ 	.word	0x00000050
        /*01b4*/ 	.short	0x0100
        /*01b6*/ 	.byte	0x07
	.zero		1


	//   ....[11]....
        /*01b8*/ 	.word	0x00000780
        /*01bc*/ 	.word	0x000000ff
        /*01c0*/ 	.word	0x00000070
        /*01c4*/ 	.short	0x0100
        /*01c6*/ 	.byte	0x07
	.zero		1


	//   ....[12]....
        /*01c8*/ 	.word	0x00000790
        /*01cc*/ 	.word	0x000000ff
        /*01d0*/ 	.word	0x00000058
        /*01d4*/ 	.short	0x0100
        /*01d6*/ 	.byte	0x07
	.zero		1


	//   ....[13]....
        /*01d8*/ 	.word	0x000007a0
        /*01dc*/ 	.word	0x000000ff
        /*01e0*/ 	.word	0x00000078
        /*01e4*/ 	.short	0x0100
        /*01e6*/ 	.byte	0x07
	.zero		1


	//   ....[14]....
        /*01e8*/ 	.word	0x000007b0
        /*01ec*/ 	.word	0x000000ff
        /*01f0*/ 	.word	0x00000060
        /*01f4*/ 	.short	0x0100
        /*01f6*/ 	.byte	0x07
	.zero		1


	//   ....[15]....
        /*01f8*/ 	.word	0x000007c0
        /*01fc*/ 	.word	0x000000ff
        /*0200*/ 	.word	0x00000080
        /*0204*/ 	.short	0x0100
        /*0206*/ 	.byte	0x07
	.zero		1


	//   ....[16]....
        /*0208*/ 	.word	0x000007d0
        /*020c*/ 	.word	0x000000ff
        /*0210*/ 	.word	0x00000068
        /*0214*/ 	.short	0x0100
        /*0216*/ 	.byte	0x07
	.zero		1


	//   ....[17]....
        /*0218*/ 	.word	0x000007e0
        /*021c*/ 	.word	0x000000ff
        /*0220*/ 	.word	0x00000088
        /*0224*/ 	.short	0x0100
        /*0226*/ 	.byte	0x07
	.zero		1


	//   ....[18]....
        /*0228*/ 	.word	0x000008d0
        /*022c*/ 	.word	0x000000ff
        /*0230*/ 	.word	0x00000090
        /*0234*/ 	.short	0x0100
        /*0236*/ 	.byte	0x05
	.zero		1


	//   ....[19]....
        /*0238*/ 	.word	0x000008e0
        /*023c*/ 	.word	0x000000ff
        /*0240*/ 	.word	0x00000098
        /*0244*/ 	.short	0x0100
        /*0246*/ 	.byte	0x05
	.zero		1


	//   ....[20]....
        /*0248*/ 	.word	0x00000a20
        /*024c*/ 	.word	0x000000ff
        /*0250*/ 	.word	0x000000a0
        /*0254*/ 	.short	0x0100
        /*0256*/ 	.byte	0x05
	.zero		1


	//   ....[21]....
        /*0258*/ 	.word	0x00000a30
        /*025c*/ 	.word	0x000000ff
        /*0260*/ 	.word	0x000000b0
        /*0264*/ 	.short	0x0100
        /*0266*/ 	.byte	0x05
	.zero		1


	//   ....[22]....
        /*0268*/ 	.word	0x00000a40
        /*026c*/ 	.word	0x000000ff
        /*0270*/ 	.word	0x000000a8
        /*0274*/ 	.short	0x0100
        /*0276*/ 	.byte	0x05
	.zero		1


	//   ....[23]....
        /*0278*/ 	.word	0x00000a50
        /*027c*/ 	.word	0x000000ff
        /*0280*/ 	.word	0x000000b8
        /*0284*/ 	.short	0x0100
        /*0286*/ 	.byte	0x05
	.zero		1


	//   ....[24]....
        /*0288*/ 	.word	0x00000b80
        /*028c*/ 	.word	0x000000ff
        /*0290*/ 	.word	0x000000c0
        /*0294*/ 	.short	0x0100
        /*0296*/ 	.byte	0x07
	.zero		1


	//   ....[25]....
        /*0298*/ 	.word	0x00000b90
        /*029c*/ 	.word	0x000000ff
        /*02a0*/ 	.word	0x000000e0
        /*02a4*/ 	.short	0x0100
        /*02a6*/ 	.byte	0x07
	.zero		1


	//   ....[26]....
        /*02a8*/ 	.word	0x00000ba0
        /*02ac*/ 	.word	0x000000ff
        /*02b0*/ 	.word	0x000000c8
        /*02b4*/ 	.short	0x0100
        /*02b6*/ 	.byte	0x07
	.zero		1


	//   ....[27]....
        /*02b8*/ 	.word	0x00000bb0
        /*02bc*/ 	.word	0x000000ff
        /*02c0*/ 	.word	0x000000e8
        /*02c4*/ 	.short	0x0100
        /*02c6*/ 	.byte	0x07
	.zero		1


	//   ....[28]....
        /*02c8*/ 	.word	0x00000bc0
        /*02cc*/ 	.word	0x000000ff
        /*02d0*/ 	.word	0x000000d0
        /*02d4*/ 	.short	0x0100
        /*02d6*/ 	.byte	0x07
	.zero		1


	//   ....[29]....
        /*02d8*/ 	.word	0x00000bd0
        /*02dc*/ 	.word	0x000000ff
        /*02e0*/ 	.word	0x000000f0
        /*02e4*/ 	.short	0x0100
        /*02e6*/ 	.byte	0x07
	.zero		1


	//   ....[30]....
        /*02e8*/ 	.word	0x00000be0
        /*02ec*/ 	.word	0x000000ff
        /*02f0*/ 	.word	0x000000d8
        /*02f4*/ 	.short	0x0100
        /*02f6*/ 	.byte	0x07
	.zero		1


	//   ....[31]....
        /*02f8*/ 	.word	0x00000bf0
        /*02fc*/ 	.word	0x000000ff
        /*0300*/ 	.word	0x000000f8
        /*0304*/ 	.short	0x0100
        /*0306*/ 	.byte	0x07
	.zero		1


	//   ....[32]....
        /*0308*/ 	.word	0x00000ce0
        /*030c*/ 	.word	0x000000ff
        /*0310*/ 	.word	0x00000100
        /*0314*/ 	.short	0x0100
        /*0316*/ 	.byte	0x05
	.zero		1


	//   ....[33]....
        /*0318*/ 	.word	0x00000cf0
        /*031c*/ 	.word	0x000000ff
        /*0320*/ 	.word	0x00000110
        /*0324*/ 	.short	0x0100
        /*0326*/ 	.byte	0x05
	.zero		1


	//   ....[34]....
        /*0328*/ 	.word	0x00000d00
        /*032c*/ 	.word	0x000000ff
        /*0330*/ 	.word	0x00000108
        /*0334*/ 	.short	0x0100
        /*0336*/ 	.byte	0x05
	.zero		1


	//   ....[35]....
        /*0338*/ 	.word	0x00000d10
        /*033c*/ 	.word	0x000000ff
        /*0340*/ 	.word	0x00000118
        /*0344*/ 	.short	0x0100
        /*0346*/ 	.byte	0x05
	.zero		1


	//   ....[36]....
        /*0348*/ 	.word	0x000015e0
        /*034c*/ 	.word	0x00000002
        /*0350*/ 	.word	0x00000110
        /*0354*/ 	.short	0x010a
        /*0356*/ 	.byte	0xff
	.zero		1


	//   ....[37]....
        /*0358*/ 	.word	0x00001610
        /*035c*/ 	.word	0x00000002
        /*0360*/ 	.word	0x00000100
        /*0364*/ 	.short	0x0101
        /*0366*/ 	.byte	0xff
	.zero		1


	//   ....[38]....
        /*0368*/ 	.word	0x000016e0
        /*036c*/ 	.word	0x000000ff
        /*0370*/ 	.word	0x00000028
        /*0374*/ 	.short	0x010a
        /*0376*/ 	.byte	0x08
	.zero		1


	//   ....[39]....
        /*0378*/ 	.word	0x00001790
        /*037c*/ 	.word	0x000000ff
        /*0380*/ 	.word	0x00000028
        /*0384*/ 	.short	0x010a
        /*0386*/ 	.byte	0x21
	.zero		1


	//   ....[40]....
        /*0388*/ 	.word	0x000018e0
        /*038c*/ 	.word	0x000000ff
        /*0390*/ 	.word	0x00000028
        /*0394*/ 	.short	0x010a
        /*0396*/ 	.byte	0x08
	.zero		1


	//   ....[41]....
        /*0398*/ 	.word	0x00001a40
        /*039c*/ 	.word	0x000000ff
        /*03a0*/ 	.word	0x00000098
        /*03a4*/ 	.short	0x0101
        /*03a6*/ 	.byte	0x04
	.zero		1


	//   ....[42]....
        /*03a8*/ 	.word	0x00001a60
        /*03ac*/ 	.word	0x000000ff
        /*03b0*/ 	.word	0x00000028
        /*03b4*/ 	.short	0x010a
        /*03b6*/ 	.byte	0x08
	.zero		1


	//   ....[43]....
        /*03b8*/ 	.word	0x00001af0
        /*03bc*/ 	.word	0x000000ff
        /*03c0*/ 	.word	0x00000028
        /*03c4*/ 	.short	0x010a
        /*03c6*/ 	.byte	0x19
	.zero		1


	//   ....[44]....
        /*03c8*/ 	.word	0x00001c40
        /*03cc*/ 	.word	0x000000ff
        /*03d0*/ 	.word	0x00000028
        /*03d4*/ 	.short	0x010a
        /*03d6*/ 	.byte	0x08
	.zero		1


	//   ....[45]....
        /*03d8*/ 	.word	0x00001dd0
        /*03dc*/ 	.word	0x00000002
        /*03e0*/ 	.word	0x000000a0
        /*03e4*/ 	.short	0x010a
        /*03e6*/ 	.byte	0xff
	.zero		1


	//   ....[46]....
        /*03e8*/ 	.word	0x00001e90
        /*03ec*/ 	.word	0x00000002
        /*03f0*/ 	.word	0x00000000
        /*03f4*/ 	.short	0x0101
        /*03f6*/ 	.byte	0xff
	.zero		1


	//   ....[47]....
        /*03f8*/ 	.word	0x000023f0
        /*03fc*/ 	.word	0x000000ff
        /*0400*/ 	.word	0x00000000
        /*0404*/ 	.short	0x010a
        /*0406*/ 	.byte	0x05
	.zero		1


	//   ....[48]....
        /*0408*/ 	.word	0x00002480
        /*040c*/ 	.word	0x000000ff
        /*0410*/ 	.word	0x00000000
        /*0414*/ 	.short	0x010a
        /*0416*/ 	.byte	0x05
	.zero		1


	//   ....[49]....
        /*0418*/ 	.word	0x00002510
        /*041c*/ 	.word	0x000000ff
        /*0420*/ 	.word	0x00000000
        /*0424*/ 	.short	0x010a
        /*0426*/ 	.byte	0x05
	.zero		1


	//   ....[50]....
        /*0428*/ 	.word	0x000025a0
        /*042c*/ 	.word	0x000000ff
        /*0430*/ 	.word	0x00000000
        /*0434*/ 	.short	0x010a
        /*0436*/ 	.byte	0x05
	.zero		1


	//   ....[51]....
        /*0438*/ 	.word	0x00002640
        /*043c*/ 	.word	0x00000000
        /*0440*/ 	.word	0x00000000
        /*0444*/ 	.short	0x010a
        /*0446*/ 	.byte	0xff
	.zero		1


	//   ....[52]....
        /*0448*/ 	.word	0x00002760
        /*044c*/ 	.word	0x00000000
        /*0450*/ 	.word	0x00000100
        /*0454*/ 	.short	0x010a
        /*0456*/ 	.byte	0xff
	.zero		1


	//   ....[53]....
        /*0458*/ 	.word	0x000027d0
        /*045c*/ 	.word	0x00000000
        /*0460*/ 	.word	0x00000000
        /*0464*/ 	.short	0x0101
        /*0466*/ 	.byte	0xff
	.zero		1


	//   ....[54]....
        /*0468*/ 	.word	0x000027f0
        /*046c*/ 	.word	0x000000ff
        /*0470*/ 	.word	0x000000b0
        /*0474*/ 	.short	0x010a
        /*0476*/ 	.byte	0x05
	.zero		1


	//   ....[55]....
        /*0478*/ 	.word	0x00002910
        /*047c*/ 	.word	0x00000000
        /*0480*/ 	.word	0x000000a0
        /*0484*/ 	.short	0x010a
        /*0486*/ 	.byte	0xff
	.zero		1


	//   ....[56]....
        /*0488*/ 	.word	0x00002a10
        /*048c*/ 	.word	0x00000000
        /*0490*/ 	.word	0x00000000
        /*0494*/ 	.short	0x0101
        /*0496*/ 	.byte	0xff
	.zero		1


	//   ....[57]....
        /*0498*/ 	.word	0x00002aa0
        /*049c*/ 	.word	0x000000ff
        /*04a0*/ 	.word	0x000000b0
        /*04a4*/ 	.short	0x0106
        /*04a6*/ 	.byte	0x05
	.zero		1


	//   ....[58]....
        /*04a8*/ 	.word	0x00002ac0
        /*04ac*/ 	.word	0x000000ff
        /*04b0*/ 	.word	0x000000b0
        /*04b4*/ 	.short	0x010a
        /*04b6*/ 	.byte	0x05
	.zero		1


	//   ....[59]....
        /*04b8*/ 	.word	0x00002b50
        /*04bc*/ 	.word	0x000000ff
        /*04c0*/ 	.word	0x000000b0
        /*04c4*/ 	.short	0x0106
        /*04c6*/ 	.byte	0x04
	.zero		1


	//   ....[60]....
        /*04c8*/ 	.word	0x00002b90
        /*04cc*/ 	.word	0x00000000
        /*04d0*/ 	.word	0x000000b0
        /*04d4*/ 	.short	0x010a
        /*04d6*/ 	.byte	0xff
	.zero		1


	//   ....[61]....
        /*04d8*/ 	.word	0x000030c0
        /*04dc*/ 	.word	0x00000000
        /*04e0*/ 	.word	0x000000a0
        /*04e4*/ 	.short	0x010a
        /*04e6*/ 	.byte	0xff
	.zero		1


	//   ....[62]....
        /*04e8*/ 	.word	0x000031c0
        /*04ec*/ 	.word	0x00000003
        /*04f0*/ 	.word	0x00000000
        /*04f4*/ 	.short	0x0101
        /*04f6*/ 	.byte	0xff
	.zero		1


	//   ....[63]....
        /*04f8*/ 	.word	0x000031d0
        /*04fc*/ 	.word	0x000000ff
        /*0500*/ 	.word	0x00000000
        /*0504*/ 	.short	0x010a
        /*0506*/ 	.byte	0x06
	.zero		1


	//   ....[64]....
        /*0508*/ 	.word	0x00003250
        /*050c*/ 	.word	0x000000ff
        /*0510*/ 	.word	0x000000e0
        /*0514*/ 	.short	0x010a
        /*0516*/ 	.byte	0x07
	.zero		1


	//   ....[65]....
        /*0518*/ 	.word	0x00003330
        /*051c*/ 	.word	0x000000ff
        /*0520*/ 	.word	0x00000000
        /*0524*/ 	.short	0x010a
        /*0526*/ 	.byte	0x06
	.zero		1


	//   ....[66]....
        /*0528*/ 	.word	0x00003460
        /*052c*/ 	.word	0x000000ff
        /*0530*/ 	.word	0x00000000
        /*0534*/ 	.short	0x010a
        /*0536*/ 	.byte	0x1a
	.zero		1


	//   ....[67]....
        /*0538*/ 	.word	0x00003700
        /*053c*/ 	.word	0x000000ff
        /*0540*/ 	.word	0x00000000
        /*0544*/ 	.short	0x010a
        /*0546*/ 	.byte	0x06
	.zero		1


	//   ....[68]....
        /*0548*/ 	.word	0x00003790
        /*054c*/ 	.word	0x000000ff
        /*0550*/ 	.word	0x00000000
        /*0554*/ 	.short	0x010a
        /*0556*/ 	.byte	0x06
	.zero		1


	//   ....[69]....
        /*0558*/ 	.word	0x00003820
        /*055c*/ 	.word	0x000000ff
        /*0560*/ 	.word	0x00000000
        /*0564*/ 	.short	0x010a
        /*0566*/ 	.byte	0x06
	.zero		1


	//   ....[70]....
        /*0568*/ 	.word	0x000038b0
        /*056c*/ 	.word	0x000000ff
        /*0570*/ 	.word	0x00000000
        /*0574*/ 	.short	0x010a
        /*0576*/ 	.byte	0x07
	.zero		1


	//   ....[71]....
        /*0578*/ 	.word	0x00003d30
        /*057c*/ 	.word	0x00000000
        /*0580*/ 	.word	0x000000a0
        /*0584*/ 	.short	0x010a
        /*0586*/ 	.byte	0xff
	.zero		1


	//   ....[72]....
        /*0588*/ 	.word	0x00003df0
        /*058c*/ 	.word	0x00000000
        /*0590*/ 	.word	0x00000000
        /*0594*/ 	.short	0x0101
        /*0596*/ 	.byte	0xff
	.zero		1


	//   ....[73]....
        /*0598*/ 	.word	0x00004110
        /*059c*/ 	.word	0x000000ff
        /*05a0*/ 	.word	0x00000098
        /*05a4*/ 	.short	0x010a
        /*05a6*/ 	.byte	0x07
	.zero		1


	//   ....[74]....
        /*05a8*/ 	.word	0x00004300
        /*05ac*/ 	.word	0x000000ff
        /*05b0*/ 	.word	0x00000070
        /*05b4*/ 	.short	0x010a
        /*05b6*/ 	.byte	0x07
	.zero		1


	//   ....[75]....
        /*05b8*/ 	.word	0x00004470
        /*05bc*/ 	.word	0x000000ff
        /*05c0*/ 	.word	0x00000050
        /*05c4*/ 	.short	0x010b
        /*05c6*/ 	.byte	0x07
	.zero		1


	//   ....[76]....
        /*05c8*/ 	.word	0x00004480
        /*05cc*/ 	.word	0x000000ff
        /*05d0*/ 	.word	0x00000000
        /*05d4*/ 	.short	0x0101
        /*05d6*/ 	.byte	0x08
	.zero		1


	//   ....[77]....
        /*05d8*/ 	.word	0x00004490
        /*05dc*/ 	.word	0x000000ff
        /*05e0*/ 	.word	0x00000078
        /*05e4*/ 	.short	0x010a
        /*05e6*/ 	.byte	0x07
	.zero		1


	//   ....[78]....
        /*05e8*/ 	.word	0x000045e0
        /*05ec*/ 	.word	0x000000ff
        /*05f0*/ 	.word	0x00000058
        /*05f4*/ 	.short	0x010b
        /*05f6*/ 	.byte	0x07
	.zero		1


	//   ....[79]....
        /*05f8*/ 	.word	0x000045f0
        /*05fc*/ 	.word	0x000000ff
        /*0600*/ 	.word	0x00000000
        /*0604*/ 	.short	0x0101
        /*0606*/ 	.byte	0x08
	.zero		1


	//   ....[80]....
        /*0608*/ 	.word	0x00004600
        /*060c*/ 	.word	0x000000ff
        /*0610*/ 	.word	0x00000080
        /*0614*/ 	.short	0x010a
        /*0616*/ 	.byte	0x07
	.zero		1


	//   ....[81]....
        /*0618*/ 	.word	0x00004780
        /*061c*/ 	.word	0x000000ff
        /*0620*/ 	.word	0x00000060
        /*0624*/ 	.short	0x010b
        /*0626*/ 	.byte	0x07
	.zero		1


	//   ....[82]....
        /*0628*/ 	.word	0x000047c0
        /*062c*/ 	.word	0x000000ff
        /*0630*/ 	.word	0x00000000
        /*0634*/ 	.short	0x0101
        /*0636*/ 	.byte	0x08
	.zero		1


	//   ....[83]....
        /*0638*/ 	.word	0x00004800
        /*063c*/ 	.word	0x000000ff
        /*0640*/ 	.word	0x00000088
        /*0644*/ 	.short	0x010a
        /*0646*/ 	.byte	0x07
	.zero		1


	//   ....[84]....
        /*0648*/ 	.word	0x00004a40
        /*064c*/ 	.word	0x000000ff
        /*0650*/ 	.word	0x00000068
        /*0654*/ 	.short	0x010b
        /*0656*/ 	.byte	0x07
	.zero		1


	//   ....[85]....
        /*0658*/ 	.word	0x00004a60
        /*065c*/ 	.word	0x000000ff
        /*0660*/ 	.word	0x00000000
        /*0664*/ 	.short	0x0101
        /*0666*/ 	.byte	0x0d
	.zero		1


	//   ....[86]....
        /*0668*/ 	.word	0x00004a90
        /*066c*/ 	.word	0x000000ff
        /*0670*/ 	.word	0x00000070
        /*0674*/ 	.short	0x010a
        /*0676*/ 	.byte	0x07
	.zero		1


	//   ....[87]....
        /*0678*/ 	.word	0x00004ab0
        /*067c*/ 	.word	0x000000ff
        /*0680*/ 	.word	0x00000078
        /*0684*/ 	.short	0x010a
        /*0686*/ 	.byte	0x07
	.zero		1


	//   ....[88]....
        /*0688*/ 	.word	0x00004ad0
        /*068c*/ 	.word	0x000000ff
        /*0690*/ 	.word	0x00000080
        /*0694*/ 	.short	0x010a
        /*0696*/ 	.byte	0x07
	.zero		1


	//   ....[89]....
        /*0698*/ 	.word	0x00004b10
        /*069c*/ 	.word	0x00000000
        /*06a0*/ 	.word	0x00000088
        /*06a4*/ 	.short	0x010a
        /*06a6*/ 	.byte	0xff
	.zero		1


	//   ....[90]....
        /*06a8*/ 	.word	0x00004e50
        /*06ac*/ 	.word	0x00000000
        /*06b0*/ 	.word	0x000000a0
        /*06b4*/ 	.short	0x010a
        /*06b6*/ 	.byte	0xff
	.zero		1


	//   ....[91]....
        /*06b8*/ 	.word	0x00004f60
        /*06bc*/ 	.word	0x00000000
        /*06c0*/ 	.word	0x00000000
        /*06c4*/ 	.short	0x0101
        /*06c6*/ 	.byte	0xff
	.zero		1


	//   ....[92]....
        /*06c8*/ 	.word	0x00005980
        /*06cc*/ 	.word	0x00000002
        /*06d0*/ 	.word	0x00000050
        /*06d4*/ 	.short	0x010a
        /*06d6*/ 	.byte	0xff
	.zero		1


	//   ....[93]....
        /*06d8*/ 	.word	0x000059c0
        /*06dc*/ 	.word	0x00000071
        /*06e0*/ 	.word	0x000000c0
        /*06e4*/ 	.short	0x010a
        /*06e6*/ 	.byte	0xff
	.zero		1


	//   ....[94]....
        /*06e8*/ 	.word	0x00005b00
        /*06ec*/ 	.word	0x00000002
        /*06f0*/ 	.word	0x00000050
        /*06f4*/ 	.short	0x010a
        /*06f6*/ 	.byte	0xff
	.zero		1


	//   ....[95]....
        /*06f8*/ 	.word	0x00005c20
        /*06fc*/ 	.word	0x00000000
        /*0700*/ 	.word	0x00000000
        /*0704*/ 	.short	0x0101
        /*0706*/ 	.byte	0xff
	.zero		1


	//   ....[96]....
        /*0708*/ 	.word	0x00005ca0
        /*070c*/ 	.word	0x00000071
        /*0710*/ 	.word	0x000000c0
        /*0714*/ 	.short	0x010a
        /*0716*/ 	.byte	0xff
	.zero		1


	//   ....[97]....
        /*0718*/ 	.word	0x000067f0
        /*071c*/ 	.word	0x00000000
        /*0720*/ 	.word	0x00000050
        /*0724*/ 	.short	0x010a
        /*0726*/ 	.byte	0xff
	.zero		1


	//   ....[98]....
        /*0728*/ 	.word	0x000068b0
        /*072c*/ 	.word	0x00000000
        /*0730*/ 	.word	0x00000050
        /*0734*/ 	.short	0x010a
        /*0736*/ 	.byte	0xff
	.zero		1


	//   ....[99]....
        /*0738*/ 	.word	0x000069e0
        /*073c*/ 	.word	0x00000000
        /*0740*/ 	.word	0x00000000
        /*0744*/ 	.short	0x0101
        /*0746*/ 	.byte	0xff
	.zero		1


	//   ....[100]....
        /*0748*/ 	.word	0x00007550
        /*074c*/ 	.word	0x00000000
        /*0750*/ 	.word	0x00000050
        /*0754*/ 	.short	0x010a
        /*0756*/ 	.byte	0xff
	.zero		1


	//   ....[101]....
        /*0758*/ 	.word	0x00007610
        /*075c*/ 	.word	0x00000000
        /*0760*/ 	.word	0x00000050
        /*0764*/ 	.short	0x010a
        /*0766*/ 	.byte	0xff
	.zero		1


	//   ....[102]....
        /*0768*/ 	.word	0x00007740
        /*076c*/ 	.word	0x00000000
        /*0770*/ 	.word	0x00000000
        /*0774*/ 	.short	0x0101
        /*0776*/ 	.byte	0xff
	.zero		1


	//   ....[103]....
        /*0778*/ 	.word	0x000082e0
        /*077c*/ 	.word	0x00000000
        /*0780*/ 	.word	0x00000050
        /*0784*/ 	.short	0x010a
        /*0786*/ 	.byte	0xff
	.zero		1


	//   ....[104]....
        /*0788*/ 	.word	0x000083a0
        /*078c*/ 	.word	0x00000000
        /*0790*/ 	.word	0x00000050
        /*0794*/ 	.short	0x010a
        /*0796*/ 	.byte	0xff
	.zero		1


	//   ....[105]....
        /*0798*/ 	.word	0x000084d0
        /*079c*/ 	.word	0x00000000
        /*07a0*/ 	.word	0x00000000
        /*07a4*/ 	.short	0x0101
        /*07a6*/ 	.byte	0xff
	.zero		1


	//   ....[106]....
        /*07a8*/ 	.word	0x00008910
        /*07ac*/ 	.word	0x000000ff
        /*07b0*/ 	.word	0x00000000
        /*07b4*/ 	.short	0x0101
        /*07b6*/ 	.byte	0x05
	.zero		1


	//   ....[107]....
        /*07b8*/ 	.word	0x00009150
        /*07bc*/ 	.word	0x00000002
        /*07c0*/ 	.word	0x00000110
        /*07c4*/ 	.short	0x010a
        /*07c6*/ 	.byte	0xff
	.zero		1


	//   ....[108]....
        /*07c8*/ 	.word	0x000091b0
        /*07cc*/ 	.word	0x00000002
        /*07d0*/ 	.word	0x00000028
        /*07d4*/ 	.short	0x010a
        /*07d6*/ 	.byte	0xff
	.zero		1


	//   ....[109]....
        /*07d8*/ 	.word	0x00009210
        /*07dc*/ 	.word	0x00000002
        /*07e0*/ 	.word	0x00000028
        /*07e4*/ 	.short	0x010a
        /*07e6*/ 	.byte	0xff
	.zero		1


	//   ....[110]....
        /*07e8*/ 	.word	0x00009260
        /*07ec*/ 	.word	0x00000002
        /*07f0*/ 	.word	0x000000a0
        /*07f4*/ 	.short	0x010a
        /*07f6*/ 	.byte	0xff
	.zero		1


	//   ....[111]....
        /*07f8*/ 	.word	0x000092c0
        /*07fc*/ 	.word	0x00000000
        /*0800*/ 	.word	0x00000000
        /*0804*/ 	.short	0x010a
        /*0806*/ 	.byte	0xff
	.zero		1


	//   ....[112]....
        /*0808*/ 	.word	0x00009320
        /*080c*/ 	.word	0x00000000
        /*0810*/ 	.word	0x00000000
        /*0814*/ 	.short	0x010a
        /*0816*/ 	.byte	0xff
	.zero		1


	//   ....[113]....
        /*0818*/ 	.word	0x00009380
        /*081c*/ 	.word	0x00000000
        /*0820*/ 	.word	0x00000000
        /*0824*/ 	.short	0x010a
        /*0826*/ 	.byte	0xff
	.zero		1


	//   ....[114]....
        /*0828*/ 	.word	0x000093e0
        /*082c*/ 	.word	0x00000000
        /*0830*/ 	.word	0x00000000
        /*0834*/ 	.short	0x010a
        /*0836*/ 	.byte	0xff
	.zero		1


	//   ....[115]....
        /*0838*/ 	.word	0x00009430
        /*083c*/ 	.word	0x00000000
        /*0840*/ 	.word	0x00000100
        /*0844*/ 	.short	0x010a
        /*0846*/ 	.byte	0xff
	.zero		1


	//   ....[116]....
        /*0848*/ 	.word	0x00009490
        /*084c*/ 	.word	0x00000000
        /*0850*/ 	.word	0x000000b0
        /*0854*/ 	.short	0x010a
        /*0856*/ 	.byte	0xff
	.zero		1


	//   ....[117]....
        /*0858*/ 	.word	0x000094e0
        /*085c*/ 	.word	0x00000000
        /*0860*/ 	.word	0x000000a0
        /*0864*/ 	.short	0x010a
        /*0866*/ 	.byte	0xff
	.zero		1


	//   ....[118]....
        /*0868*/ 	.word	0x00009540
        /*086c*/ 	.word	0x00000000
        /*0870*/ 	.word	0x000000b0
        /*0874*/ 	.short	0x010a
        /*0876*/ 	.byte	0xff
	.zero		1


	//   ....[119]....
        /*0878*/ 	.word	0x00009590
        /*087c*/ 	.word	0x00000000
        /*0880*/ 	.word	0x000000a0
        /*0884*/ 	.short	0x010a
        /*0886*/ 	.byte	0xff
	.zero		1


	//   ....[120]....
        /*0888*/ 	.word	0x000095f0
        /*088c*/ 	.word	0x00000002
        /*0890*/ 	.word	0x000000e0
        /*0894*/ 	.short	0x010a
        /*0896*/ 	.byte	0xff
	.zero		1


	//   ....[121]....
        /*0898*/ 	.word	0x00009650
        /*089c*/ 	.word	0x00000000
        /*08a0*/ 	.word	0x00000000
        /*08a4*/ 	.short	0x010a
        /*08a6*/ 	.byte	0xff
	.zero		1


	//   ....[122]....
        /*08a8*/ 	.word	0x000096b0
        /*08ac*/ 	.word	0x00000000
        /*08b0*/ 	.word	0x00000000
        /*08b4*/ 	.short	0x010a
        /*08b6*/ 	.byte	0xff
	.zero		1


	//   ....[123]....
        /*08b8*/ 	.word	0x00009710
        /*08bc*/ 	.word	0x00000000
        /*08c0*/ 	.word	0x00000000
        /*08c4*/ 	.short	0x010a
        /*08c6*/ 	.byte	0xff
	.zero		1


	//   ....[124]....
        /*08c8*/ 	.word	0x00009770
        /*08cc*/ 	.word	0x00000000
        /*08d0*/ 	.word	0x00000000
        /*08d4*/ 	.short	0x010a
        /*08d6*/ 	.byte	0xff
	.zero		1


	//   ....[125]....
        /*08d8*/ 	.word	0x000097d0
        /*08dc*/ 	.word	0x00000000
        /*08e0*/ 	.word	0x00000000
        /*08e4*/ 	.short	0x010a
        /*08e6*/ 	.byte	0xff
	.zero		1


	//   ....[126]....
        /*08e8*/ 	.word	0x00009820
        /*08ec*/ 	.word	0x00000000
        /*08f0*/ 	.word	0x000000a0
        /*08f4*/ 	.short	0x010a
        /*08f6*/ 	.byte	0xff
	.zero		1


	//   ....[127]....
        /*08f8*/ 	.word	0x00009880
        /*08fc*/ 	.word	0x00000000
        /*0900*/ 	.word	0x00000098
        /*0904*/ 	.short	0x010a
        /*0906*/ 	.byte	0xff
	.zero		1


	//   ....[128]....
        /*0908*/ 	.word	0x000098e0
        /*090c*/ 	.word	0x00000000
        /*0910*/ 	.word	0x00000070
        /*0914*/ 	.short	0x010a
        /*0916*/ 	.byte	0xff
	.zero		1


	//   ....[129]....
        /*0918*/ 	.word	0x00009940
        /*091c*/ 	.word	0x00000000
        /*0920*/ 	.word	0x00000078
        /*0924*/ 	.short	0x010a
        /*0926*/ 	.byte	0xff
	.zero		1


	//   ....[130]....
        /*0928*/ 	.word	0x000099a0
        /*092c*/ 	.word	0x00000000
        /*0930*/ 	.word	0x00000080
        /*0934*/ 	.short	0x010a
        /*0936*/ 	.byte	0xff
	.zero		1


	//   ....[131]....
        /*0938*/ 	.word	0x00009a00
        /*093c*/ 	.word	0x00000000
        /*0940*/ 	.word	0x00000088
        /*0944*/ 	.short	0x010a
        /*0946*/ 	.byte	0xff
	.zero		1


	//   ....[132]....
        /*0948*/ 	.word	0x00009a60
        /*094c*/ 	.word	0x00000000
        /*0950*/ 	.word	0x00000070
        /*0954*/ 	.short	0x010a
        /*0956*/ 	.byte	0xff
	.zero		1


	//   ....[133]....
        /*0958*/ 	.word	0x00009ac0
        /*095c*/ 	.word	0x00000000
        /*0960*/ 	.word	0x00000078
        /*0964*/ 	.short	0x010a
        /*0966*/ 	.byte	0xff
	.zero		1


	//   ....[134]....
        /*0968*/ 	.word	0x00009b20
        /*096c*/ 	.word	0x00000000
        /*0970*/ 	.word	0x00000080
        /*0974*/ 	.short	0x010a
        /*0976*/ 	.byte	0xff
	.zero		1


	//   ....[135]....
        /*0978*/ 	.word	0x00009b70
        /*097c*/ 	.word	0x00000000
        /*0980*/ 	.word	0x000000a0
        /*0984*/ 	.short	0x010a
        /*0986*/ 	.byte	0xff
	.zero		1


	//   ....[136]....
        /*0988*/ 	.word	0x00009bc0
        /*098c*/ 	.word	0x00000002
        /*0990*/ 	.word	0x00000050
        /*0994*/ 	.short	0x010a
        /*0996*/ 	.byte	0xff
	.zero		1


	//   ....[137]....
        /*0998*/ 	.word	0x00009c10
        /*099c*/ 	.word	0x00000071
        /*09a0*/ 	.word	0x000000c0
        /*09a4*/ 	.short	0x010a
        /*09a6*/ 	.byte	0xff
	.zero		1


	//   ....[138]....
        /*09a8*/ 	.word	0x00009c60
        /*09ac*/ 	.word	0x00000000
        /*09b0*/ 	.word	0x00000050
        /*09b4*/ 	.short	0x010a
        /*09b6*/ 	.byte	0xff
	.zero		1


	//   ....[139]....
        /*09b8*/ 	.word	0x00009cb0
        /*09bc*/ 	.word	0x00000000
        /*09c0*/ 	.word	0x00000050
        /*09c4*/ 	.short	0x010a
        /*09c6*/ 	.byte	0xff
	.zero		1


	//   ....[140]....
        /*09c8*/ 	.word	0x00009d00
        /*09cc*/ 	.word	0x00000000
        /*09d0*/ 	.word	0x00000050
        /*09d4*/ 	.short	0x010a
        /*09d6*/ 	.byte	0xff
	.zero		1


	//----- nvinfo : EIATTR_NUM_MBARRIERS
	.align		4
.L_48:
        /*09d8*/ 	.byte	0x03, 0x38
        /*09da*/ 	.short	0x0024


	//----- nvinfo : EIATTR_EXIT_INSTR_OFFSETS
	.align		4
        /*09dc*/ 	.byte	0x04, 0x1c
        /*09de*/ 	.short	(.L_50 - .L_49)


	//   ....[0]....
.L_49:
        /*09e0*/ 	.word	0x00002670


	//   ....[1]....
        /*09e4*/ 	.word	0x00002b60


	//   ....[2]....
        /*09e8*/ 	.word	0x00002bc0


	//   ....[3]....
        /*09ec*/ 	.word	0x00003b10


	//   ....[4]....
        /*09f0*/ 	.word	0x00004b40


	//   ....[5]....
        /*09f4*/ 	.word	0x00004b80


	//   ....[6]....
        /*09f8*/ 	.word	0x00009140


	//----- nvinfo : EIATTR_MAX_THREADS
	.align		4
.L_50:
        /*09fc*/ 	.byte	0x04, 0x05
        /*09fe*/ 	.short	(.L_52 - .L_51)
.L_51:
        /*0a00*/ 	.word	0x00000100
        /*0a04*/ 	.word	0x00000001
        /*0a08*/ 	.word	0x00000001


	//----- nvinfo : EIATTR_CRS_STACK_SIZE
	.align		4
.L_52:
        /*0a0c*/ 	.byte	0x04, 0x1e
        /*0a0e*/ 	.short	(.L_54 - .L_53)
.L_53:
        /*0a10*/ 	.word	0x00000000


	//----- nvinfo : EIATTR_CBANK_PARAM_SIZE
	.align		4
.L_54:
        /*0a14*/ 	.byte	0x03, 0x19
        /*0a16*/ 	.short	0x0800


	//----- nvinfo : EIATTR_PARAM_CBANK
	.align		4
        /*0a18*/ 	.byte	0x04, 0x0a
        /*0a1a*/ 	.short	(.L_56 - .L_55)
	.align		4
.L_55:
        /*0a1c*/ 	.word	index@(.nv.constant0._ZN7cutlass13device_kernelINS_4gemm6kernel13GemmUniversalIN4cute5tupleIJiiiiEEENS1_10collective13CollectiveMmaINS1_35MainloopSm100TmaUmmaWarpSpecializedILi5ELi2ELi4ENS5_IJNS4_1CILi1EEESB_SB_EEEEENS5_IJNSA_ILi64EEENSA_ILi256EEENSA_ILi128EEEEEENS_12float_e4m3_tENS5_IJSB_llEEESI_SJ_NS4_8TiledMMAINS4_8MMA_AtomIJNS4_10MMA_TraitsINS4_19SM100_MMA_F8F6F4_SSEJSI_SI_fSE_SF_NS4_17integral_constantINS4_4UMMA5MajorELSQ_1EEESR_NSO_INSP_7ScaleInELSS_0EEEST_EEEEEENS4_6LayoutISC_NS5_IJNSA_ILi0EEESX_SX_EEEEENS5_IJNS4_10UnderscoreES10_S10_EEEEENS4_13SM90_TMA_LOADENS4_14ComposedLayoutINS4_7SwizzleILi2ELi4ELi3EEENS4_18smem_ptr_flag_bitsILi8EEENSW_INS5_IJSE_NSA_ILi8EEEEEENS5_IJSB_SE_EEEEEEEvNS4_8identityES13_NS14_INS15_ILi3ELi4ELi3EEES18_NSW_INS5_IJSG_S19_EEENS5_IJSB_SG_EEEEEEEvS1E_EENS_8epilogue10collective18CollectiveEpilogueINS1L_23Sm100TmaWarpSpecializedILi4ELi2ELi32ELb0ELb0EEEJSH_NS5_IJNSW_ISE_SB_EES1Q_EEESI_NS5_IJlSB_lEEESI_S1S_NS1L_6fusion15FusionCallbacksIS1P_NS1T_17LinearCombinationISI_fSI_fLNS_15FloatRoundStyleE2EEESH_S1R_JEEENS4_5SM1004TMEM4LOAD26SM100_TMEM_LOAD_16dp32b32xES13_NS14_IS16_S18_NSW_INS5_IJS19_SE_EEENS5_IJSE_SB_EEEEEEENS4_39AutoVectorizingCopyWithAssumedAlignmentILi128EEENS4_14SM90_TMA_STOREES26_S28_S28_EEEvvEEEEvNT_6ParamsE)
        /*0a20*/ 	.short	0x0380
        /*0a22*/ 	.short	0x0800


	//----- nvinfo : EIATTR_SW_WAR
	.align		4
.L_56:
        /*0a24*/ 	.byte	0x04, 0x36
        /*0a26*/ 	.short	(.L_58 - .L_57)
.L_57:
        /*0a28*/ 	.word	0x00000008
.L_58:


//--------------------- .nv.callgraph             --------------------------
	.section	.nv.callgraph,"",@"SHT_CUDA_CALLGRAPH"
	.align	4
	.sectionentsize	8
	.align		4
        /*0000*/ 	.word	0x00000000
	.align		4
        /*0004*/ 	.word	0xffffffff
	.align		4
        /*0008*/ 	.word	index@(_ZN7cutlass13device_kernelINS_4gemm6kernel13GemmUniversalIN4cute5tupleIJiiiiEEENS1_10collective13CollectiveMmaINS1_35MainloopSm100TmaUmmaWarpSpecializedILi5ELi2ELi4ENS5_IJNS4_1CILi1EEESB_SB_EEEEENS5_IJNSA_ILi64EEENSA_ILi256EEENSA_ILi128EEEEEENS_12float_e4m3_tENS5_IJSB_llEEESI_SJ_NS4_8TiledMMAINS4_8MMA_AtomIJNS4_10MMA_TraitsINS4_19SM100_MMA_F8F6F4_SSEJSI_SI_fSE_SF_NS4_17integral_constantINS4_4UMMA5MajorELSQ_1EEESR_NSO_INSP_7ScaleInELSS_0EEEST_EEEEEENS4_6LayoutISC_NS5_IJNSA_ILi0EEESX_SX_EEEEENS5_IJNS4_10UnderscoreES10_S10_EEEEENS4_13SM90_TMA_LOADENS4_14ComposedLayoutINS4_7SwizzleILi2ELi4ELi3EEENS4_18smem_ptr_flag_bitsILi8EEENSW_INS5_IJSE_NSA_ILi8EEEEEENS5_IJSB_SE_EEEEEEEvNS4_8identityES13_NS14_INS15_ILi3ELi4ELi3EEES18_NSW_INS5_IJSG_S19_EEENS5_IJSB_SG_EEEEEEEvS1E_EENS_8epilogue10collective18CollectiveEpilogueINS1L_23Sm100TmaWarpSpecializedILi4ELi2ELi32ELb0ELb0EEEJSH_NS5_IJNSW_ISE_SB_EES1Q_EEESI_NS5_IJlSB_lEEESI_S1S_NS1L_6fusion15FusionCallbacksIS1P_NS1T_17LinearCombinationISI_fSI_fLNS_15FloatRoundStyleE2EEESH_S1R_JEEENS4_5SM1004TMEM4LOAD26SM100_TMEM_LOAD_16dp32b32xES13_NS14_IS16_S18_NSW_INS5_IJS19_SE_EEENS5_IJSE_SB_EEEEEEENS4_39AutoVectorizingCopyWithAssumedAlignmentILi128EEENS4_14SM90_TMA_STOREES26_S28_S28_EEEvvEEEEvNT_6ParamsE)
	.align		4
        /*000c*/ 	.word	index@(__assertfail)
	.align		4
        /*0010*/ 	.word	0x00000000
	.align		4
        /*0014*/ 	.word	0xfffffffe
	.align		4
        /*0018*/ 	.word	0x00000000
	.align		4
        /*001c*/ 	.word	0xfffffffd
	.align		4
        /*0020*/ 	.word	0x00000000
	.align		4
        /*0024*/ 	.word	0xfffffffc


//--------------------- .nv.constant4             --------------------------
	.section	.nv.constant4,"a",@progbits
	.align	8
	.align		8
.nv.constant4:
        /*0000*/ 	.dword	__assertfail
	.align		8
        /*0008*/ 	.dword	__unnamed_1
	.align		8
        /*0010*/ 	.dword	__unnamed_2
	.align		8
        /*0018*/ 	.dword	__unnamed_3
	.align		8
        /*0020*/ 	.dword	_ZN40_INTERNAL_b90221ba_4_k_cu_355d6cd3_330114cuda3std3__45__cpo5beginE
	.align		8
        /*0028*/ 	.dword	_ZN40_INTERNAL_b90221ba_4_k_cu_355d6cd3_330114cuda3std3__45__cpo3endE
	.align		8
        /*0030*/ 	.dword	_ZN40_INTERNAL_b90221ba_4_k_cu_355d6cd3_330114cuda3std3__45__cpo6cbeginE
	.align		8
        /*0038*/ 	.dword	_ZN40_INTERNAL_b90221ba_4_k_cu_355d6cd3_330114cuda3std3__45__cpo4cendE
	.align		8
        /*0040*/ 	.dword	_ZN40_INTERNAL_b90221ba_4_k_cu_355d6cd3_330114cuda3std3__442_GLOBAL__N__b90221ba_4_k_cu_355d6cd3_330116ignoreE
	.align		8
        /*0048*/ 	.dword	_ZN40_INTERNAL_b90221ba_4_k_cu_355d6cd3_330114cuda3std3__419piecewise_constructE
	.align		8
        /*0050*/ 	.dword	_ZN40_INTERNAL_b90221ba_4_k_cu_355d6cd3_330114cuda3std3__48in_placeE
	.align		8
        /*0058*/ 	.dword	_ZN40_INTERNAL_b90221ba_4_k_cu_355d6cd3_330114cuda3std6ranges3__45__cpo4swapE
	.align		8
        /*0060*/ 	.dword	_ZN40_INTERNAL_b90221ba_4_k_cu_355d6cd3_330114cuda3std6ranges3__45__cpo9iter_moveE
	.align		8
        /*0068*/ 	.dword	_ZN40_INTERNAL_b90221ba_4_k_cu_355d6cd3_330114cute7productE
	.align		8
        /*0070*/ 	.dword	_ZN40_INTERNAL_b90221ba_4_k_cu_355d6cd3_330114cute1_E
	.align		8
        /*0078*/ 	.dword	$str$25
	.align		8
        /*0080*/ 	.dword	$str$26
	.align		8
        /*0088*/ 	.dword	$str$27
	.align		8
        /*0090*/ 	.dword	$str$28


//--------------------- .text._ZN7cutlass13device_kernelINS_4gemm6kernel13GemmUniversalIN4cute5tupleIJiiiiEEENS1_10collective13CollectiveMmaINS1_35MainloopSm100TmaUmmaWarpSpecializedILi5ELi2ELi4ENS5_IJNS4_1CILi1EEESB_SB_EEEEENS5_IJNSA_ILi64EEENSA_ILi256EEENSA_ILi128EEEEEENS_12float_e4m3_tENS5_IJSB_llEEESI_SJ_NS4_8TiledMMAINS4_8MMA_AtomIJNS4_10MMA_TraitsINS4_19SM100_MMA_F8F6F4_SSEJSI_SI_fSE_SF_NS4_17integral_constantINS4_4UMMA5MajorELSQ_1EEESR_NSO_INSP_7ScaleInELSS_0EEEST_EEEEEENS4_6LayoutISC_NS5_IJNSA_ILi0EEESX_SX_EEEEENS5_IJNS4_10UnderscoreES10_S10_EEEEENS4_13SM90_TMA_LOADENS4_14ComposedLayoutINS4_7SwizzleILi2ELi4ELi3EEENS4_18smem_ptr_flag_bitsILi8EEENSW_INS5_IJSE_NSA_ILi8EEEEEENS5_IJSB_SE_EEEEEEEvNS4_8identityES13_NS14_INS15_ILi3ELi4ELi3EEES18_NSW_INS5_IJSG_S19_EEENS5_IJSB_SG_EEEEEEEvS1E_EENS_8epilogue10collective18CollectiveEpilogueINS1L_23Sm100TmaWarpSpecializedILi4ELi2ELi32ELb0ELb0EEEJSH_NS5_IJNSW_ISE_SB_EES1Q_EEESI_NS5_IJlSB_lEEESI_S1S_NS1L_6fusion15FusionCallbacksIS1P_NS1T_17LinearCombinationISI_fSI_fLNS_15FloatRoundStyleE2EEESH_S1R_JEEENS4_5SM1004TMEM4LOAD26SM100_TMEM_LOAD_16dp32b32xES13_NS14_IS16_S18_NSW_INS5_IJS19_SE_EEENS5_IJSE_SB_EEEEEEENS4_39AutoVectorizingCopyWithAssumedAlignmentILi128EEENS4_14SM90_TMA_STOREES26_S28_S28_EEEvvEEEEvNT_6ParamsE --------------------------
	.section	.text._ZN7cutlass13device_kernelINS_4gemm6kernel13GemmUniversalIN4cute5tupleIJiiiiEEENS1_10collective13CollectiveMmaINS1_35MainloopSm100TmaUmmaWarpSpecializedILi5ELi2ELi4ENS5_IJNS4_1CILi1EEESB_SB_EEEEENS5_IJNSA_ILi64EEENSA_ILi256EEENSA_ILi128EEEEEENS_12float_e4m3_tENS5_IJSB_llEEESI_SJ_NS4_8TiledMMAINS4_8MMA_AtomIJNS4_10MMA_TraitsINS4_19SM100_MMA_F8F6F4_SSEJSI_SI_fSE_SF_NS4_17integral_constantINS4_4UMMA5MajorELSQ_1EEESR_NSO_INSP_7ScaleInELSS_0EEEST_EEEEEENS4_6LayoutISC_NS5_IJNSA_ILi0EEESX_SX_EEEEENS5_IJNS4_10UnderscoreES10_S10_EEEEENS4_13SM90_TMA_LOADENS4_14ComposedLayoutINS4_7SwizzleILi2ELi4ELi3EEENS4_18smem_ptr_flag_bitsILi8EEENSW_INS5_IJSE_NSA_ILi8EEEEEENS5_IJSB_SE_EEEEEEEvNS4_8identityES13_NS14_INS15_ILi3ELi4ELi3EEES18_NSW_INS5_IJSG_S19_EEENS5_IJSB_SG_EEEEEEEvS1E_EENS_8epilogue10collective18CollectiveEpilogueINS1L_23Sm100TmaWarpSpecializedILi4ELi2ELi32ELb0ELb0EEEJSH_NS5_IJNSW_ISE_SB_EES1Q_EEESI_NS5_IJlSB_lEEESI_S1S_NS1L_6fusion15FusionCallbacksIS1P_NS1T_17LinearCombinationISI_fSI_fLNS_15FloatRoundStyleE2EEESH_S1R_JEEENS4_5SM1004TMEM4LOAD26SM100_TMEM_LOAD_16dp32b32xES13_NS14_IS16_S18_NSW_INS5_IJS19_SE_EEENS5_IJSE_SB_EEEEEEENS4_39AutoVectorizingCopyWithAssumedAlignmentILi128EEENS4_14SM90_TMA_STOREES26_S28_S28_EEEvvEEEEvNT_6ParamsE,"ax",@progbits
	.align	128
.text._ZN7cutlass13device_kernelINS_4gemm6kernel13GemmUniversalIN4cute5tupleIJiiiiEEENS1_10collective13CollectiveMmaINS1_35MainloopSm100TmaUmmaWarpSpecializedILi5ELi2ELi4ENS5_IJNS4_1CILi1EEESB_SB_EEEEENS5_IJNSA_ILi64EEENSA_ILi256EEENSA_ILi128EEEEEENS_12float_e4m3_tENS5_IJSB_llEEESI_SJ_NS4_8TiledMMAINS4_8MMA_AtomIJNS4_10MMA_TraitsINS4_19SM100_MMA_F8F6F4_SSEJSI_SI_fSE_SF_NS4_17integral_constantINS4_4UMMA5MajorELSQ_1EEESR_NSO_INSP_7ScaleInELSS_0EEEST_EEEEEENS4_6LayoutISC_NS5_IJNSA_ILi0EEESX_SX_EEEEENS5_IJNS4_10UnderscoreES10_S10_EEEEENS4_13SM90_TMA_LOADENS4_14ComposedLayoutINS4_7SwizzleILi2ELi4ELi3EEENS4_18smem_ptr_flag_bitsILi8EEENSW_INS5_IJSE_NSA_ILi8EEEEEENS5_IJSB_SE_EEEEEEEvNS4_8identityES13_NS14_INS15_ILi3ELi4ELi3EEES18_NSW_INS5_IJSG_S19_EEENS5_IJSB_SG_EEEEEEEvS1E_EENS_8epilogue10collective18CollectiveEpilogueINS1L_23Sm100TmaWarpSpecializedILi4ELi2ELi32ELb0ELb0EEEJSH_NS5_IJNSW_ISE_SB_EES1Q_EEESI_NS5_IJlSB_lEEESI_S1S_NS1L_6fusion15FusionCallbacksIS1P_NS1T_17LinearCombinationISI_fSI_fLNS_15FloatRoundStyleE2EEESH_S1R_JEEENS4_5SM1004TMEM4LOAD26SM100_TMEM_LOAD_16dp32b32xES13_NS14_IS16_S18_NSW_INS5_IJS19_SE_EEENS5_IJSE_SB_EEEEEEENS4_39AutoVectorizingCopyWithAssumedAlignmentILi128EEENS4_14SM90_TMA_STOREES26_S28_S28_EEEvvEEEEvNT_6ParamsE:
        .type           _ZN7cutlass13device_kernelINS_4gemm6kernel13GemmUniversalIN4cute5tupleIJiiiiEEENS1_10collective13CollectiveMmaINS1_35MainloopSm100TmaUmmaWarpSpecializedILi5ELi2ELi4ENS5_IJNS4_1CILi1EEESB_SB_EEEEENS5_IJNSA_ILi64EEENSA_ILi256EEENSA_ILi128EEEEEENS_12float_e4m3_tENS5_IJSB_llEEESI_SJ_NS4_8TiledMMAINS4_8MMA_AtomIJNS4_10MMA_TraitsINS4_19SM100_MMA_F8F6F4_SSEJSI_SI_fSE_SF_NS4_17integral_constantINS4_4UMMA5MajorELSQ_1EEESR_NSO_INSP_7ScaleInELSS_0EEEST_EEEEEENS4_6LayoutISC_NS5_IJNSA_ILi0EEESX_SX_EEEEENS5_IJNS4_10UnderscoreES10_S10_EEEEENS4_13SM90_TMA_LOADENS4_14ComposedLayoutINS4_7SwizzleILi2ELi4ELi3EEENS4_18smem_ptr_flag_bitsILi8EEENSW_INS5_IJSE_NSA_ILi8EEEEEENS5_IJSB_SE_EEEEEEEvNS4_8identityES13_NS14_INS15_ILi3ELi4ELi3EEES18_NSW_INS5_IJSG_S19_EEENS5_IJSB_SG_EEEEEEEvS1E_EENS_8epilogue10collective18CollectiveEpilogueINS1L_23Sm100TmaWarpSpecializedILi4ELi2ELi32ELb0ELb0EEEJSH_NS5_IJNSW_ISE_SB_EES1Q_EEESI_NS5_IJlSB_lEEESI_S1S_NS1L_6fusion15FusionCallbacksIS1P_NS1T_17LinearCombinationISI_fSI_fLNS_15FloatRoundStyleE2EEESH_S1R_JEEENS4_5SM1004TMEM4LOAD26SM100_TMEM_LOAD_16dp32b32xES13_NS14_IS16_S18_NSW_INS5_IJS19_SE_EEENS5_IJSE_SB_EEEEEEENS4_39AutoVectorizingCopyWithAssumedAlignmentILi128EEENS4_14SM90_TMA_STOREES26_S28_S28_EEEvvEEEEvNT_6ParamsE,@function
        .size           _ZN7cutlass13device_kernelINS_4gemm6kernel13GemmUniversalIN4cute5tupleIJiiiiEEENS1_10collective13CollectiveMmaINS1_35MainloopSm100TmaUmmaWarpSpecializedILi5ELi2ELi4ENS5_IJNS4_1CILi1EEESB_SB_EEEEENS5_IJNSA_ILi64EEENSA_ILi256EEENSA_ILi128EEEEEENS_12float_e4m3_tENS5_IJSB_llEEESI_SJ_NS4_8TiledMMAINS4_8MMA_AtomIJNS4_10MMA_TraitsINS4_19SM100_MMA_F8F6F4_SSEJSI_SI_fSE_SF_NS4_17integral_constantINS4_4UMMA5MajorELSQ_1EEESR_NSO_INSP_7ScaleInELSS_0EEEST_EEEEEENS4_6LayoutISC_NS5_IJNSA_ILi0EEESX_SX_EEEEENS5_IJNS4_10UnderscoreES10_S10_EEEEENS4_13SM90_TMA_LOADENS4_14ComposedLayoutINS4_7SwizzleILi2ELi4ELi3EEENS4_18smem_ptr_flag_bitsILi8EEENSW_INS5_IJSE_NSA_ILi8EEEEEENS5_IJSB_SE_EEEEEEEvNS4_8identityES13_NS14_INS15_ILi3ELi4ELi3EEES18_NSW_INS5_IJSG_S19_EEENS5_IJSB_SG_EEEEEEEvS1E_EENS_8epilogue10collective18CollectiveEpilogueINS1L_23Sm100TmaWarpSpecializedILi4ELi2ELi32ELb0ELb0EEEJSH_NS5_IJNSW_ISE_SB_EES1Q_EEESI_NS5_IJlSB_lEEESI_S1S_NS1L_6fusion15FusionCallbacksIS1P_NS1T_17LinearCombinationISI_fSI_fLNS_15FloatRoundStyleE2EEESH_S1R_JEEENS4_5SM1004TMEM4LOAD26SM100_TMEM_LOAD_16dp32b32xES13_NS14_IS16_S18_NSW_INS5_IJS19_SE_EEENS5_IJSE_SB_EEEEEEENS4_39AutoVectorizingCopyWithAssumedAlignmentILi128EEENS4_14SM90_TMA_STOREES26_S28_S28_EEEvvEEEEvNT_6ParamsE,(.L_x_173 - _ZN7cutlass13device_kernelINS_4gemm6kernel13GemmUniversalIN4cute5tupleIJiiiiEEENS1_10collective13CollectiveMmaINS1_35MainloopSm100TmaUmmaWarpSpecializedILi5ELi2ELi4ENS5_IJNS4_1CILi1EEESB_SB_EEEEENS5_IJNSA_ILi64EEENSA_ILi256EEENSA_ILi128EEEEEENS_12float_e4m3_tENS5_IJSB_llEEESI_SJ_NS4_8TiledMMAINS4_8MMA_AtomIJNS4_10MMA_TraitsINS4_19SM100_MMA_F8F6F4_SSEJSI_SI_fSE_SF_NS4_17integral_constantINS4_4UMMA5MajorELSQ_1EEESR_NSO_INSP_7ScaleInELSS_0EEEST_EEEEEENS4_6LayoutISC_NS5_IJNSA_ILi0EEESX_SX_EEEEENS5_IJNS4_10UnderscoreES10_S10_EEEEENS4_13SM90_TMA_LOADENS4_14ComposedLayoutINS4_7SwizzleILi2ELi4ELi3EEENS4_18smem_ptr_flag_bitsILi8EEENSW_INS5_IJSE_NSA_ILi8EEEEEENS5_IJSB_SE_EEEEEEEvNS4_8identityES13_NS14_INS15_ILi3ELi4ELi3EEES18_NSW_INS5_IJSG_S19_EEENS5_IJSB_SG_EEEEEEEvS1E_EENS_8epilogue10collective18CollectiveEpilogueINS1L_23Sm100TmaWarpSpecializedILi4ELi2ELi32ELb0ELb0EEEJSH_NS5_IJNSW_ISE_SB_EES1Q_EEESI_NS5_IJlSB_lEEESI_S1S_NS1L_6fusion15FusionCallbacksIS1P_NS1T_17LinearCombinationISI_fSI_fLNS_15FloatRoundStyleE2EEESH_S1R_JEEENS4_5SM1004TMEM4LOAD26SM100_TMEM_LOAD_16dp32b32xES13_NS14_IS16_S18_NSW_INS5_IJS19_SE_EEENS5_IJSE_SB_EEEEEEENS4_39AutoVectorizingCopyWithAssumedAlignmentILi128EEENS4_14SM90_TMA_STOREES26_S28_S28_EEEvvEEEEvNT_6ParamsE)
        .other          _ZN7cutlass13device_kernelINS_4gemm6kernel13GemmUniversalIN4cute5tupleIJiiiiEEENS1_10collective13CollectiveMmaINS1_35MainloopSm100TmaUmmaWarpSpecializedILi5ELi2ELi4ENS5_IJNS4_1CILi1EEESB_SB_EEEEENS5_IJNSA_ILi64EEENSA_ILi256EEENSA_ILi128EEEEEENS_12float_e4m3_tENS5_IJSB_llEEESI_SJ_NS4_8TiledMMAINS4_8MMA_AtomIJNS4_10MMA_TraitsINS4_19SM100_MMA_F8F6F4_SSEJSI_SI_fSE_SF_NS4_17integral_constantINS4_4UMMA5MajorELSQ_1EEESR_NSO_INSP_7ScaleInELSS_0EEEST_EEEEEENS4_6LayoutISC_NS5_IJNSA_ILi0EEESX_SX_EEEEENS5_IJNS4_10UnderscoreES10_S10_EEEEENS4_13SM90_TMA_LOADENS4_14ComposedLayoutINS4_7SwizzleILi2ELi4ELi3EEENS4_18smem_ptr_flag_bitsILi8EEENSW_INS5_IJSE_NSA_ILi8EEEEEENS5_IJSB_SE_EEEEEEEvNS4_8identityES13_NS14_INS15_ILi3ELi4ELi3EEES18_NSW_INS5_IJSG_S19_EEENS5_IJSB_SG_EEEEEEEvS1E_EENS_8epilogue10collective18CollectiveEpilogueINS1L_23Sm100TmaWarpSpecializedILi4ELi2ELi32ELb0ELb0EEEJSH_NS5_IJNSW_ISE_SB_EES1Q_EEESI_NS5_IJlSB_lEEESI_S1S_NS1L_6fusion15FusionCallbacksIS1P_NS1T_17LinearCombinationISI_fSI_fLNS_15FloatRoundStyleE2EEESH_S1R_JEEENS4_5SM1004TMEM4LOAD26SM100_TMEM_LOAD_16dp32b32xES13_NS14_IS16_S18_NSW_INS5_IJS19_SE_EEENS5_IJSE_SB_EEEEEEENS4_39AutoVectorizingCopyWithAssumedAlignmentILi128EEENS4_14SM90_TMA_STOREES26_S28_S28_EEEvvEEEEvNT_6ParamsE,@"STO_CUDA_ENTRY STV_DEFAULT"
_ZN7cutlass13device_kernelINS_4gemm6kernel13GemmUniversalIN4cute5tupleIJiiiiEEENS1_10collective13CollectiveMmaINS1_35MainloopSm100TmaUmmaWarpSpecializedILi5ELi2ELi4ENS5_IJNS4_1CILi1EEESB_SB_EEEEENS5_IJNSA_ILi64EEENSA_ILi256EEENSA_ILi128EEEEEENS_12float_e4m3_tENS5_IJSB_llEEESI_SJ_NS4_8TiledMMAINS4_8MMA_AtomIJNS4_10MMA_TraitsINS4_19SM100_MMA_F8F6F4_SSEJSI_SI_fSE_SF_NS4_17integral_constantINS4_4UMMA5MajorELSQ_1EEESR_NSO_INSP_7ScaleInELSS_0EEEST_EEEEEENS4_6LayoutISC_NS5_IJNSA_ILi0EEESX_SX_EEEEENS5_IJNS4_10UnderscoreES10_S10_EEEEENS4_13SM90_TMA_LOADENS4_14ComposedLayoutINS4_7SwizzleILi2ELi4ELi3EEENS4_18smem_ptr_flag_bitsILi8EEENSW_INS5_IJSE_NSA_ILi8EEEEEENS5_IJSB_SE_EEEEEEEvNS4_8identityES13_NS14_INS15_ILi3ELi4ELi3EEES18_NSW_INS5_IJSG_S19_EEENS5_IJSB_SG_EEEEEEEvS1E_EENS_8epilogue10collective18CollectiveEpilogueINS1L_23Sm100TmaWarpSpecializedILi4ELi2ELi32ELb0ELb0EEEJSH_NS5_IJNSW_ISE_SB_EES1Q_EEESI_NS5_IJlSB_lEEESI_S1S_NS1L_6fusion15FusionCallbacksIS1P_NS1T_17LinearCombinationISI_fSI_fLNS_15FloatRoundStyleE2EEESH_S1R_JEEENS4_5SM1004TMEM4LOAD26SM100_TMEM_LOAD_16dp32b32xES13_NS14_IS16_S18_NSW_INS5_IJS19_SE_EEENS5_IJSE_SB_EEEEEEENS4_39AutoVectorizingCopyWithAssumedAlignmentILi128EEENS4_14SM90_TMA_STOREES26_S28_S28_EEEvvEEEEvNT_6ParamsE:
[----:B------:R-:W1:Y:S01]  /*0000*/  LDC R1, c[0x0][0x37c] ;  /* 0x0000df00ff017b82 */ /* 0x000e620000000800 */
[----:B------:R-:W2:Y:S01]  /*0010*/  S2R R108, SR_TID.X ;  /* 0x00000000006c7919 */ /* 0x000ea20000002100 */
[----:B------:R-:W3:Y:S01]  /*0020*/  LDCU.64 UR4, c[0x0][0x890] ;  /* 0x00011200ff0477ac */ /* 0x000ee20008000a00 */
[----:B------:R-:W-:Y:S02]  /*0030*/  PRMT R96, RZ, 0x7610, R96 ;  /* 0x00007610ff607816 */ /* 0x000fe40000000060 */
[----:B------:R-:W-:Y:S01]  /*0040*/  ELECT P5, URZ, PT ;  /* 0x0000000000ff782f */ /* 0x000fe200038a0000 */
[----:B------:R-:W4:Y:S01]  /*0050*/  LDCU.64 UR46, c[0x0][0x358] ;  /* 0x00006b00ff2e77ac */ /* 0x000f220008000a00 */
[----:B---3--:R-:W-:-:S04]  /*0060*/  UISETP.NE.U32.AND UP0, UPT, UR4, URZ, UPT ;  /* 0x000000ff0400728c */ /* 0x008fc8000bf05070 */
[----:B------:R-:W-:Y:S01]  /*0070*/  UISETP.NE.AND.EX UP0, UPT, UR5, URZ, UPT, UP0 ;  /* 0x000000ff0500728c */ /* 0x000fe2000bf05300 */
[----:B--2---:R-:W-:-:S05]  /*0080*/  SHF.R.U32.HI R101, RZ, 0x5, R108 ;  /* 0x00000005ff657819 */ /* 0x004fca000001166c */
[----:B------:R-:W2:Y:S02]  /*0090*/  SHFL.IDX PT, R0, R101, RZ, 0x1f ;  /* 0x00001fff65007589 */ /* 0x000ea400000e0000 */
[----:B--2---:R-:W-:Y:S01]  /*00a0*/  R2UR UR8, R0 ;  /* 0x00000000000872ca */ /* 0x004fe200000e0000 */
[----:B-1--4-:R-:W-:-:S14]  /*00b0*/  BRA.U UP0, `(.L_x_0) ;  /* 0x00000001002c7547 */ /* 0x012fdc000b800000 */
[----:B------:R-:W1:Y:S02]  /*00c0*/  LDCU.64 UR6, c[0x0][0x888] ;  /* 0x00011100ff0677ac */ /* 0x000e640008000a00 */
[----:B-1----:R-:W-:-:S04]  /*00d0*/  UISETP.NE.U32.AND UP0, UPT, UR6, URZ, UPT ;  /* 0x000000ff0600728c */ /* 0x002fc8000bf05070 */
[----:B------:R-:W-:-:S09]  /*00e0*/  UISETP.NE.AND.EX UP0, UPT, UR7, URZ, UPT, UP0 ;  /* 0x000000ff0700728c */ /* 0x000fd2000bf05300 */
[----:B------:R-:W-:Y:S05]  /*00f0*/  BRA.U !UP0, `(.L_x_1) ;  /* 0x0000000108107547 */ /* 0x000fea000b800000 */
[----:B------:R-:W1:Y:S02]  /*0100*/  LDC.64 R2, c[0x0][0x888] ;  /* 0x00022200ff027b82 */ /* 0x000e640000000a00 */
[----:B-1----:R1:W5:Y:S01]  /*0110*/  LDG.E R49, desc[UR46][R2.64] ;  /* 0x0000002e02317981 */ /* 0x002362000c1e1900 */
[----:B------:R-:W-:Y:S01]  /*0120*/  HFMA2 R96, -RZ, RZ, 0, 5.9604644775390625e-08 ;  /* 0x00000001ff607431 */ /* 0x000fe200000001ff */
[----:B------:R-:W-:Y:S05]  /*0130*/  BRA `(.L_x_0) ;  /* 0x00000000000c7947 */ /* 0x000fea0003800000 */
.L_x_1:
[----:B------:R-:W1:Y:S01]  /*0140*/  LDCU UR6, c[0x0][0x880] ;  /* 0x00011000ff0677ac */ /* 0x000e620008000800 */
[----:B------:R-:W-:Y:S01]  /*0150*/  HFMA2 R96, -RZ, RZ, 0, 5.9604644775390625e-08 ;  /* 0x00000001ff607431 */ /* 0x000fe200000001ff */
[----:B-1----:R-:W-:-:S07]  /*0160*/  MOV R49, UR6 ;  /* 0x0000000600317c02 */ /* 0x002fce0008000f00 */
.L_x_0:
[----:B------:R-:W2:Y:S02]  /*0170*/  LDCU.64 UR6, c[0x0][0x8b0] ;  /* 0x00011600ff0677ac */ /* 0x000ea40008000a00 */
[----:B--2---:R-:W-:-:S04]  /*0180*/  UISETP.NE.U32.AND UP0, UPT, UR6, URZ, UPT ;  /* 0x000000ff0600728c */ /* 0x004fc8000bf05070 */
[----:B------:R-:W-:-:S09]  /*0190*/  UISETP.NE.AND.EX UP0, UPT, UR7, URZ, UPT, UP0 ;  /* 0x000000ff0700728c */ /* 0x000fd2000bf05300 */
[----:B------:R-:W-:Y:S05]  /*01a0*/  BRA.U UP0, `(.L_x_2) ;  /* 0x0000000100247547 */ /* 0x000fea000b800000 */
[----:B------:R-:W2:Y:S02]  /*01b0*/  LDCU.64 UR6, c[0x0][0x8a8] ;  /* 0x00011500ff0677ac */ /* 0x000ea40008000a00 */
[----:B--2---:R-:W-:-:S04]  /*01c0*/  UISETP.NE.U32.AND UP0, UPT, UR6, URZ, UPT ;  /* 0x000000ff0600728c */ /* 0x004fc8000bf05070 */
[----:B------:R-:W-:-:S09]  /*01d0*/  UISETP.NE.AND.EX UP0, UPT, UR7, URZ, UPT, UP0 ;  /* 0x000000ff0700728c */ /* 0x000fd2000bf05300 */
[----:B------:R-:W-:Y:S05]  /*01e0*/  BRA.U !UP0, `(.L_x_3) ;  /* 0x00000001080c7547 */ /* 0x000fea000b800000 */
[----:B-1----:R-:W1:Y:S02]  /*01f0*/  LDC.64 R2, c[0x0][0x8a8] ;  /* 0x00022a00ff027b82 */ /* 0x002e640000000a00 */
[----:B-1----:R2:W5:Y:S01]  /*0200*/  LDG.E R47, desc[UR46][R2.64] ;  /* 0x0000002e022f7981 */ /* 0x002562000c1e1900 */
[----:B------:R-:W-:Y:S05]  /*0210*/  BRA `(.L_x_2) ;  /* 0x0000000000087947 */ /* 0x000fea0003800000 */
.L_x_3:
[----:B------:R-:W2:Y:S02]  /*0220*/  LDCU UR6, c[0x0][0x8a0] ;  /* 0x00011400ff0677ac */ /* 0x000ea40008000800 */
[----:B--2---:R-:W-:Y:S02]  /*0230*/  MOV R47, UR6 ;  /* 0x00000006002f7c02 */ /* 0x004fe40008000f00 */
.L_x_2:
[----:B------:R-:W-:Y:S01]  /*0240*/  IMAD.U32 R0, RZ, RZ, UR8 ;  /* 0x00000008ff007e24 */ /* 0x000fe2000f8e00ff */
[----:B------:R-:W-:Y:S04]  /*0250*/  BSSY.RECONVERGENT B0, `(.L_x_4) ;  /* 0x000000c000007945 */ /* 0x000fe80003800200 */
[C---:B------:R-:W-:Y:S02]  /*0260*/  ISETP.NE.OR P1, PT, R0.reuse, 0x1, !P5 ;  /* 0x000000010000780c */ /* 0x040fe40006f25670 */
[----:B------:R-:W-:-:S11]  /*0270*/  ISETP.NE.OR P0, PT, R0, 0x3, !P5 ;  /* 0x000000030000780c */ /* 0x000fd60006f05670 */
[----:B------:R-:W-:Y:S05]  /*0280*/  @P1 BRA `(.L_x_5) ;  /* 0x0000000000201947 */ /* 0x000fea0003800000 */
[----:B------:R-:W3:Y:S02]  /*0290*/  LDCU.64 UR6, c[0x0][0x348] ;  /* 0x00006900ff0677ac */ /* 0x000ee40008000a00 */
[----:B---3--:R-:W-:Y:S02]  /*02a0*/  UIADD3 UR10, UP1, UPT, UR6, 0x80, URZ ;  /* 0x00000080060a7890 */ /* 0x008fe4000ff3e0ff */
[----:B------:R-:W-:Y:S02]  /*02b0*/  UIADD3 UR6, UP0, UPT, UR6, 0x180, URZ ;  /* 0x0000018006067890 */ /* 0x000fe4000ff1e0ff */
[----:B------:R-:W-:Y:S02]  /*02c0*/  UIADD3.X UR11, UPT, UPT, URZ, UR7, URZ, UP1, !UPT ;  /* 0x00000007ff0b7290 */ /* 0x000fe40008ffe4ff */
[----:B------:R-:W-:-:S07]  /*02d0*/  UIADD3.X UR7, UPT, UPT, URZ, UR7, URZ, UP0, !UPT ;  /* 0x00000007ff077290 */ /* 0x000fce00087fe4ff */
[----:B------:R3:W-:Y:S02]  /*02e0*/  UTMACCTL.PF [UR10] ;  /* 0x000000000a0079b9 */ /* 0x0007e40008040000 */
[----:B------:R3:W-:Y:S02]  /*02f0*/  UTMACCTL.PF [UR6] ;  /* 0x00000000060079b9 */ /* 0x0007e40008040000 */
[----:B---3--:R-:W-:Y:S01]  /*0300*/  NOP ;  /* 0x0000000000007918 */ /* 0x008fe20000000000 */
.L_x_5:
[----:B------:R-:W-:Y:S05]  /*0310*/  BSYNC.RECONVERGENT B0 ;  /* 0x0000000000007941 */ /* 0x000fea0003800200 */
.L_x_4:
[----:B------:R-:W-:Y:S04]  /*0320*/  BSSY.RECONVERGENT B0, `(.L_x_6) ;  /* 0x000000a000007945 */ /* 0x000fe80003800200 */
        /* <DEDUP_REMOVED lines=9> */
.L_x_7:
[----:B------:R-:W-:Y:S05]  /*03c0*/  BSYNC.RECONVERGENT B0 ;  /* 0x0000000000007941 */ /* 0x000fea0003800200 */
.L_x_6:
[----:B------:R-:W3:Y:S01]  /*03d0*/  LDCU.64 UR6, c[0x0][0x888] ;  /* 0x00011100ff0677ac */ /* 0x000ee20008000a00 */
[----:B------:R-:W-:Y:S02]  /*03e0*/  UISETP.EQ.U32.AND UP1, UPT, UR4, URZ, UPT ;  /* 0x000000ff0400728c */ /* 0x000fe4000bf22070 */
[----:B------:R-:W-:Y:S02]  /*03f0*/  UPLOP3.LUT UP2, UPT, UPT, UPT, UPT, 0x80, 0x8 ;  /* 0x000000000008789c */ /* 0x000fe40003f4f070 */
[----:B---3--:R-:W-:-:S04]  /*0400*/  UISETP.NE.U32.AND UP0, UPT, UR6, URZ, UPT ;  /* 0x000000ff0600728c */ /* 0x008fc8000bf05070 */
[----:B------:R-:W-:-:S04]  /*0410*/  UISETP.NE.AND.EX UP0, UPT, UR7, URZ, UPT, UP0 ;  /* 0x000000ff0700728c */ /* 0x000fc8000bf05300 */
[----:B------:R-:W-:-:S04]  /*0420*/  UISETP.EQ.OR.EX UP3, UPT, UR5, URZ, !UP0, UP1 ;  /* 0x000000ff0500728c */ /* 0x000fc8000c762710 */
[----:B------:R-:W-:-:S05]  /*0430*/  UP2UR UR50, UPR, URZ, 0x8 ;  /* 0x00000008ff327883 */ /* 0x000fca0008000000 */
[----:B------:R-:W-:Y:S07]  /*0440*/  BRA.U !UP3, `(.L_x_8) ;  /* 0x000000010b207547 */ /* 0x000fee000b800000 */
[----:B------:R-:W-:Y:S01]  /*0450*/  UISETP.NE.U32.AND UP2, UPT, UR4, URZ, UPT ;  /* 0x000000ff0400728c */ /* 0x000fe2000bf45070 */
[----:B-----5:R-:W-:Y:S01]  /*0460*/  FSETP.NEU.AND P0, PT, R49, RZ, PT ;  /* 0x000000ff3100720b */ /* 0x020fe20003f0d000 */
[----:B------:R-:W-:Y:S02]  /*0470*/  USEL UR4, URZ, 0xffffffff, UP0 ;  /* 0xffffffffff047887 */ /* 0x000fe40008000000 */
[----:B------:R-:W-:-:S10]  /*0480*/  UISETP.NE.AND.EX UP2, UPT, UR5, URZ, UPT, UP2 ;  /* 0x000000ff0500728c */ /* 0x000fd4000bf45320 */
[----:B------:R-:W-:Y:S01]  /*0490*/  VOTEU.ANY UP1, P0 ;  /* 0x0000000000ff7886 */ /* 0x000fe20000020100 */
[----:B------:R-:W-:-:S04]  /*04a0*/  @!UP2 USEL UR4, URZ, 0xffffffff, UP1 ;  /* 0xffffffffff04a887 */ /* 0x000fc80008800000 */
[----:B------:R-:W-:-:S04]  /*04b0*/  ULOP3.LUT UR4, UR4, 0x1, URZ, 0xc0, !UPT ;  /* 0x0000000104047892 */ /* 0x000fc8000f8ec0ff */
[----:B------:R-:W-:-:S11]  /*04c0*/  UISETP.NE.U32.AND UP2, UPT, UR4, 0x1, UPT ;  /* 0x000000010400788c */ /* 0x000fd6000bf45070 */
.L_x_8:
[----:B-12---:R-:W1:Y:S01]  /*04d0*/  SHFL.IDX PT, R2, R101, RZ, 0x1f ;  /* 0x00001fff65027589 */ /* 0x006e6200000e0000 */
[----:B------:R-:W-:-:S04]  /*04e0*/  UISETP.NE.AND UP1, UPT, UR8, 0x2, UPT ;  /* 0x000000020800788c */ /* 0x000fc8000bf25270 */
[----:B------:R-:W-:Y:S01]  /*04f0*/  USEL UR6, URZ, 0x1, UP1 ;  /* 0x00000001ff067887 */ /* 0x000fe20008800000 */
[----:B-1----:R-:W-:-:S13]  /*0500*/  ISETP.NE.AND P0, PT, R2, RZ, PT ;  /* 0x000000ff0200720c */ /* 0x002fda0003f05270 */
[----:B------:R-:W-:Y:S05]  /*0510*/  @P0 BRA `(.L_x_9) ;  /* 0x0000000000500947 */ /* 0x000fea0003800000 */
[----:B------:R-:W1:Y:S01]  /*0520*/  S2UR UR5, SR_CgaCtaId ;  /* 0x00000000000579c3 */ /* 0x000e620000008800 */
[----:B------:R-:W-:Y:S01]  /*0530*/  UMOV UR7, 0x400 ;  /* 0x0000040000077882 */ /* 0x000fe20000000000 */
[----:B------:R-:W-:Y:S01]  /*0540*/  UMOV UR4, 0x1 ;  /* 0x0000000100047882 */ /* 0x000fe20000000000 */
[----:B------:R-:W-:Y:S01]  /*0550*/  ELECT P0, URZ, PT ;  /* 0x0000000000ff782f */ /* 0x000fe20003800000 */
[----:B------:R-:W-:-:S04]  /*0560*/  UIADD3 UR10, UPT, UPT, -UR4, 0x100000, URZ ;  /* 0x00100000040a7890 */ /* 0x000fc8000fffe1ff */
[----:B------:R-:W-:Y:S02]  /*0570*/  USHF.L.U32 UR11, UR10, 0xb, URZ ;  /* 0x0000000b0a0b7899 */ /* 0x000fe400080006ff */
[----:B------:R-:W-:Y:S02]  /*0580*/  USHF.L.U32 UR10, UR10, 0x1, URZ ;  /* 0x000000010a0a7899 */ /* 0x000fe400080006ff */
[----:B-1----:R-:W-:Y:S01]  /*0590*/  ULEA UR5, UR5, UR7, 0x18 ;  /* 0x0000000705057291 */ /* 0x002fe2000f8ec0ff */
[----:B------:R-:W1:Y:S11]  /*05a0*/  FENCE.VIEW.ASYNC.S ;  /* 0x00000000000073c6 */ /* 0x000e760000000000 */
[----:B-1----:R1:W2:Y:S01]  /*05b0*/  SYNCS.EXCH.64 URZ, [UR5], UR10 ;  /* 0x0000000a05ff75b2 */ /* 0x0022a20008000100 */
[----:B------:R1:W3:Y:S01]  /*05c0*/  SYNCS.EXCH.64 URZ, [UR5+0x28], UR10 ;  /* 0x0000280a05ff75b2 */ /* 0x0002e20008000100 */
[----:B------:R1:W4:Y:S01]  /*05d0*/  SYNCS.EXCH.64 URZ, [UR5+0x8], UR10 ;  /* 0x0000080a05ff75b2 */ /* 0x0003220008000100 */
[----:B------:R1:W1:Y:S01]  /*05e0*/  SYNCS.EXCH.64 URZ, [UR5+0x30], UR10 ;  /* 0x0000300a05ff75b2 */ /* 0x0002620008000100 */
[----:B------:R1:W1:Y:S01]  /*05f0*/  SYNCS.EXCH.64 URZ, [UR5+0x10], UR10 ;  /* 0x0000100a05ff75b2 */ /* 0x0002620008000100 */
[----:B------:R1:W1:Y:S01]  /*0600*/  SYNCS.EXCH.64 URZ, [UR5+0x38], UR10 ;  /* 0x0000380a05ff75b2 */ /* 0x0002620008000100 */
[----:B------:R1:W1:Y:S01]  /*0610*/  SYNCS.EXCH.64 URZ, [UR5+0x18], UR10 ;  /* 0x0000180a05ff75b2 */ /* 0x0002620008000100 */
[----:B------:R1:W1:Y:S01]  /*0620*/  SYNCS.EXCH.64 URZ, [UR5+0x40], UR10 ;  /* 0x0000400a05ff75b2 */ /* 0x0002620008000100 */
[----:B------:R1:W1:Y:S01]  /*0630*/  SYNCS.EXCH.64 URZ, [UR5+0x20], UR10 ;  /* 0x0000200a05ff75b2 */ /* 0x0002620008000100 */
[----:B------:R1:W1:Y:S01]  /*0640*/  SYNCS.EXCH.64 URZ, [UR5+0x48], UR10 ;  /* 0x0000480a05ff75b2 */ /* 0x0002620008000100 */
[----:B------:R-:W-:Y:S01]  /*0650*/  NOP ;  /* 0x0000000000007918 */ /* 0x000fe20000000000 */
.L_x_9:
[----:B------:R-:W2:Y:S01]  /*0660*/  SHFL.IDX PT, R2, R101, RZ, 0x1f ;  /* 0x00001fff65027589 */ /* 0x000ea200000e0000 */
[----:B------:R-:W-:Y:S01]  /*0670*/  NOP ;  /* 0x0000000000007918 */ /* 0x000fe20000000000 */
[----:B--2---:R-:W-:-:S13]  /*0680*/  ISETP.NE.AND P0, PT, R2, 0x1, PT ;  /* 0x000000010200780c */ /* 0x004fda0003f05270 */
[----:B------:R-:W-:Y:S05]  /*0690*/  @P0 BRA `(.L_x_10) ;  /* 0x0000000000580947 */ /* 0x000fea0003800000 */
[----:B------:R-:W2:Y:S01]  /*06a0*/  S2UR UR7, SR_CgaCtaId ;  /* 0x00000000000779c3 */ /* 0x000ea20000008800 */
[----:B------:R-:W-:Y:S01]  /*06b0*/  UMOV UR9, 0x400 ;  /* 0x0000040000097882 */ /* 0x000fe20000000000 */
[----:B-1----:R-:W-:Y:S01]  /*06c0*/  UMOV UR5, 0x20 ;  /* 0x0000002000057882 */ /* 0x002fe20000000000 */
[----:B------:R-:W-:Y:S01]  /*06d0*/  UMOV UR4, 0x80 ;  /* 0x0000008000047882 */ /* 0x000fe20000000000 */
[----:B------:R-:W-:-:S04]  /*06e0*/  UIADD3 UR10, UPT, UPT, -UR5, 0x100000, URZ ;  /* 0x00100000050a7890 */ /* 0x000fc8000fffe1ff */
[----:B------:R-:W-:Y:S02]  /*06f0*/  USHF.L.U32 UR11, UR10, 0xb, URZ ;  /* 0x0000000b0a0b7899 */ /* 0x000fe400080006ff */
[----:B------:R-:W-:Y:S02]  /*0700*/  USHF.L.U32 UR10, UR10, 0x1, URZ ;  /* 0x000000010a0a7899 */ /* 0x000fe400080006ff */
[----:B------:R-:W-:-:S04]  /*0710*/  UIADD3 UR4, UPT, UPT, -UR4, 0x100000, URZ ;  /* 0x0010000004047890 */ /* 0x000fc8000fffe1ff */
[----:B------:R-:W-:Y:S02]  /*0720*/  USHF.L.U32 UR5, UR4, 0xb, URZ ;  /* 0x0000000b04057899 */ /* 0x000fe400080006ff */
[----:B------:R-:W-:Y:S01]  /*0730*/  USHF.L.U32 UR4, UR4, 0x1, URZ ;  /* 0x0000000104047899 */ /* 0x000fe200080006ff */
[----:B------:R-:W-:Y:S01]  /*0740*/  ELECT P0, URZ, PT ;  /* 0x0000000000ff782f */ /* 0x000fe20003800000 */
[----:B--2---:R-:W-:Y:S01]  /*0750*/  ULEA UR7, UR7, UR9, 0x18 ;  /* 0x0000000907077291 */ /* 0x004fe2000f8ec0ff */
[----:B------:R-:W1:Y:S11]  /*0760*/  FENCE.VIEW.ASYNC.S ;  /* 0x00000000000073c6 */ /* 0x000e760000000000 */
[----:B-1----:R2:W1:Y:S01]  /*0770*/  SYNCS.EXCH.64 URZ, [UR7+0x50], UR10 ;  /* 0x0000500a07ff75b2 */ /* 0x0024620008000100 */
[----:B------:R2:W1:Y:S01]  /*0780*/  SYNCS.EXCH.64 URZ, [UR7+0x70], UR4 ;  /* 0x0000700407ff75b2 */ /* 0x0004620008000100 */
[----:B------:R2:W1:Y:S01]  /*0790*/  SYNCS.EXCH.64 URZ, [UR7+0x58], UR10 ;  /* 0x0000580a07ff75b2 */ /* 0x0004620008000100 */
[----:B------:R2:W1:Y:S01]  /*07a0*/  SYNCS.EXCH.64 URZ, [UR7+0x78], UR4 ;  /* 0x0000780407ff75b2 */ /* 0x0004620008000100 */
[----:B------:R2:W1:Y:S01]  /*07b0*/  SYNCS.EXCH.64 URZ, [UR7+0x60], UR10 ;  /* 0x0000600a07ff75b2 */ /* 0x0004620008000100 */
[----:B------:R2:W1:Y:S01]  /*07c0*/  SYNCS.EXCH.64 URZ, [UR7+0x80], UR4 ;  /* 0x0000800407ff75b2 */ /* 0x0004620008000100 */
[----:B------:R2:W1:Y:S01]  /*07d0*/  SYNCS.EXCH.64 URZ, [UR7+0x68], UR10 ;  /* 0x0000680a07ff75b2 */ /* 0x0004620008000100 */
[----:B------:R2:W1:Y:S02]  /*07e0*/  SYNCS.EXCH.64 URZ, [UR7+0x88], UR4 ;  /* 0x0000880407ff75b2 */ /* 0x0004640008000100 */
[----:B--2---:R-:W-:Y:S01]  /*07f0*/  NOP ;  /* 0x0000000000007918 */ /* 0x004fe20000000000 */
.L_x_10:
[----:B------:R-:W2:Y:S01]  /*0800*/  SHFL.IDX PT, R2, R101, RZ, 0x1f ;  /* 0x00001fff65027589 */ /* 0x000ea200000e0000 */
[----:B------:R-:W-:Y:S01]  /*0810*/  NOP ;  /* 0x0000000000007918 */ /* 0x000fe20000000000 */
[----:B--2---:R-:W-:-:S13]  /*0820*/  ISETP.NE.AND P0, PT, R2, 0x3, PT ;  /* 0x000000030200780c */ /* 0x004fda0003f05270 */
[----:B------:R-:W-:Y:S05]  /*0830*/  @P0 BRA `(.L_x_11) ;  /* 0x0000000000300947 */ /* 0x000fea0003800000 */
[----:B-1----:R-:W1:Y:S01]  /*0840*/  S2UR UR5, SR_CgaCtaId ;  /* 0x00000000000579c3 */ /* 0x002e620000008800 */
        /* <DEDUP_REMOVED lines=8> */
[----:B-1----:R2:W1:Y:S01]  /*08d0*/  SYNCS.EXCH.64 URZ, [UR5+0x90], UR10 ;  /* 0x0000900a05ff75b2 */ /* 0x0024620008000100 */
[----:B------:R2:W1:Y:S02]  /*08e0*/  SYNCS.EXCH.64 URZ, [UR5+0x98], UR10 ;  /* 0x0000980a05ff75b2 */ /* 0x0004640008000100 */
[----:B--2---:R-:W-:Y:S01]  /*08f0*/  NOP ;  /* 0x0000000000007918 */ /* 0x004fe20000000000 */
.L_x_11:
[----:B------:R-:W2:Y:S01]  /*0900*/  SHFL.IDX PT, R2, R101, RZ, 0x1f ;  /* 0x00001fff65027589 */ /* 0x000ea200000e0000 */
[----:B------:R-:W-:Y:S01]  /*0910*/  NOP ;  /* 0x0000000000007918 */ /* 0x000fe20000000000 */
[----:B--2---:R-:W-:-:S13]  /*0920*/  ISETP.NE.AND P0, PT, R2, 0x4, PT ;  /* 0x000000040200780c */ /* 0x004fda0003f05270 */
[----:B------:R-:W-:Y:S05]  /*0930*/  @P0 BRA `(.L_x_12) ;  /* 0x00000000004c0947 */ /* 0x000fea0003800000 */
[----:B-1----:R-:W1:Y:S01]  /*0940*/  S2UR UR5, SR_CgaCtaId ;  /* 0x00000000000579c3 */ /* 0x002e620000008800 */
[----:B------:R-:W-:Y:S01]  /*0950*/  UMOV UR9, 0x100 ;  /* 0x0000010000097882 */ /* 0x000fe20000000000 */
[----:B------:R-:W-:Y:S01]  /*0960*/  UMOV UR7, 0x400 ;  /* 0x0000040000077882 */ /* 0x000fe20000000000 */
[----:B------:R-:W-:Y:S01]  /*0970*/  USEL UR9, UR9, 0xe0, UP2 ;  /* 0x000000e009097887 */ /* 0x000fe20009000000 */
[----:B------:R-:W-:Y:S01]  /*0980*/  UMOV UR4, 0x1 ;  /* 0x0000000100047882 */ /* 0x000fe20000000000 */
[----:B------:R-:W-:Y:S01]  /*0990*/  ELECT P0, URZ, PT ;  /* 0x0000000000ff782f */ /* 0x000fe20003800000 */
[----:B------:R-:W-:-:S04]  /*09a0*/  UIADD3 UR10, UPT, UPT, -UR4, 0x100000, URZ ;  /* 0x00100000040a7890 */ /* 0x000fc8000fffe1ff */
[----:B------:R-:W-:Y:S02]  /*09b0*/  USHF.L.U32 UR11, UR10, 0xb, URZ ;  /* 0x0000000b0a0b7899 */ /* 0x000fe400080006ff */
[----:B------:R-:W-:Y:S02]  /*09c0*/  USHF.L.U32 UR10, UR10, 0x1, URZ ;  /* 0x000000010a0a7899 */ /* 0x000fe400080006ff */
[----:B------:R-:W-:-:S04]  /*09d0*/  UIADD3 UR12, UPT, UPT, -UR9, 0x100000, URZ ;  /* 0x00100000090c7890 */ /* 0x000fc8000fffe1ff */
[----:B------:R-:W-:Y:S02]  /*09e0*/  USHF.L.U32 UR13, UR12, 0xb, URZ ;  /* 0x0000000b0c0d7899 */ /* 0x000fe400080006ff */
[----:B------:R-:W-:Y:S02]  /*09f0*/  USHF.L.U32 UR12, UR12, 0x1, URZ ;  /* 0x000000010c0c7899 */ /* 0x000fe400080006ff */
[----:B-1----:R-:W-:Y:S01]  /*0a00*/  ULEA UR5, UR5, UR7, 0x18 ;  /* 0x0000000705057291 */ /* 0x002fe2000f8ec0ff */
[----:B------:R-:W1:Y:S11]  /*0a10*/  FENCE.VIEW.ASYNC.S ;  /* 0x00000000000073c6 */ /* 0x000e760000000000 */
[----:B-1----:R2:W1:Y:S01]  /*0a20*/  SYNCS.EXCH.64 URZ, [UR5+0xa0], UR10 ;  /* 0x0000a00a05ff75b2 */ /* 0x0024620008000100 */
[----:B------:R2:W1:Y:S01]  /*0a30*/  SYNCS.EXCH.64 URZ, [UR5+0xb0], UR12 ;  /* 0x0000b00c05ff75b2 */ /* 0x0004620008000100 */
[----:B------:R2:W1:Y:S01]  /*0a40*/  SYNCS.EXCH.64 URZ, [UR5+0xa8], UR10 ;  /* 0x0000a80a05ff75b2 */ /* 0x0004620008000100 */
[----:B------:R2:W1:Y:S02]  /*0a50*/  SYNCS.EXCH.64 URZ, [UR5+0xb8], UR12 ;  /* 0x0000b80c05ff75b2 */ /* 0x0004640008000100 */
[----:B--2---:R-:W-:Y:S01]  /*0a60*/  NOP ;  /* 0x0000000000007918 */ /* 0x004fe20000000000 */
.L_x_12:
        /* <DEDUP_REMOVED lines=26> */
.L_x_13:
        /* <DEDUP_REMOVED lines=18> */
.L_x_14:
[----:B-1----:R-:W1:Y:S01]  /*0d30*/  S2UR UR5, SR_CTAID.X ;  /* 0x00000000000579c3 */ /* 0x002e620000002500 */
[----:B------:R-:W-:-:S05]  /*0d40*/  CS2R.32 R95, SR_CgaSize ;  /* 0x00000000005f7805 */ /* 0x000fca0000008a00 */
[----:B------:R-:W-:-:S05]  /*0d50*/  IMAD R95, R95, -0xa0, RZ ;  /* 0xffffff605f5f7824 */ /* 0x000fca00078e02ff */
[----:B------:R-:W-:-:S14]  /*0d60*/  R2UR UR9, R95 ;  /* 0x000000005f0972ca */ /* 0x000fdc00000e0000 */
[----:B------:R-:W2:Y:S01]  /*0d70*/  LDCU UR9, c[0x0][UR9+0x2b0] ;  /* 0x00005600090977ac */ /* 0x000ea20008000800 */
[----:B------:R-:W-:Y:S01]  /*0d80*/  NOP ;  /* 0x0000000000007918 */ /* 0x000fe20000000000 */
[----:B------:R-:W-:-:S05]  /*0d90*/  CS2R.32 R95, SR_CgaSize ;  /* 0x00000000005f7805 */ /* 0x000fca0000008a00 */
[----:B------:R-:W-:-:S05]  /*0da0*/  IMAD R95, R95, -0xa0, RZ ;  /* 0xffffff605f5f7824 */ /* 0x000fca00078e02ff */
[----:B------:R-:W-:-:S14]  /*0db0*/  R2UR UR7, R95 ;  /* 0x000000005f0772ca */ /* 0x000fdc00000e0000 */
[----:B------:R-:W3:Y:S01]  /*0dc0*/  LDCU UR7, c[0x0][UR7+0x2b4] ;  /* 0x00005680070777ac */ /* 0x000ee20008000800 */
[----:B------:R-:W4:Y:S08]  /*0dd0*/  S2UR UR4, SR_CTAID.Y ;  /* 0x00000000000479c3 */ /* 0x000f300000002600 */
[----:B------:R-:W3:Y:S01]  /*0de0*/  LDC R10, c[0x0][0xb24] ;  /* 0x0002c900ff0a7b82 */ /* 0x000ee20000000800 */
[----:B-1----:R-:W-:-:S02]  /*0df0*/  I2FP.F32.U32 R95, UR5 ;  /* 0x00000005005f7c45 */ /* 0x002fc40008201000 */
[----:B------:R-:W-:-:S05]  /*0e00*/  CS2R.32 R3, SR_CgaSize ;  /* 0x0000000000037805 */ /* 0x000fca0000008a00 */
[----:B------:R-:W-:-:S06]  /*0e10*/  IMAD R3, R3, -0xa0, RZ ;  /* 0xffffff6003037824 */ /* 0x000fcc00078e02ff */
[----:B------:R-:W1:Y:S01]  /*0e20*/  LDC R3, c[0x0][R3+0x2a0] ;  /* 0x0000a80003037b82 */ /* 0x000e620000000800 */
[----:B------:R-:W-:Y:S01]  /*0e30*/  MOV R15, UR5 ;  /* 0x00000005000f7c02 */ /* 0x000fe20008000f00 */
[----:B--2---:R-:W-:Y:S01]  /*0e40*/  FMUL R95, R95, UR9 ;  /* 0x000000095f5f7c20 */ /* 0x004fe20008400000 */
[----:B----4-:R-:W-:Y:S02]  /*0e50*/  I2FP.F32.U32 R94, UR4 ;  /* 0x00000004005e7c45 */ /* 0x010fe40008201000 */
[----:B------:R-:W-:-:S05]  /*0e60*/  CS2R.32 R2, SR_CgaSize ;  /* 0x0000000000027805 */ /* 0x000fca0000008a00 */
[----:B------:R-:W-:-:S06]  /*0e70*/  IMAD R2, R2, -0xa0, RZ ;  /* 0xffffff6002027824 */ /* 0x000fcc00078e02ff */
[----:B------:R-:W2:Y:S01]  /*0e80*/  LDC R2, c[0x0][R2+0x2a4] ;  /* 0x0000a90002027b82 */ /* 0x000ea20000000800 */
[----:B------:R-:W-:Y:S01]  /*0e90*/  MOV R14, UR4 ;  /* 0x00000004000e7c02 */ /* 0x000fe20008000f00 */
[----:B------:R-:W4:Y:S01]  /*0ea0*/  F2I.U32.TRUNC.NTZ R95, R95 ;  /* 0x0000005f005f7305 */ /* 0x000f22000020f000 */
[----:B---3--:R-:W-:-:S05]  /*0eb0*/  FMUL R94, R94, UR7 ;  /* 0x000000075e5e7c20 */ /* 0x008fca0008400000 */
[----:B------:R-:W-:Y:S01]  /*0ec0*/  BAR.SYNC.DEFER_BLOCKING 0x0 ;  /* 0x0000000000007b1d */ /* 0x000fe20000010000 */
[----:B------:R-:W-:-:S05]  /*0ed0*/  ISETP.GE.AND P0, PT, R10, 0x1, PT ;  /* 0x000000010a00780c */ /* 0x000fca0003f06270 */
[----:B------:R-:W3:Y:S02]  /*0ee0*/  F2I.U32.TRUNC.NTZ R94, R94 ;  /* 0x0000005e005e7305 */ /* 0x000ee4000020f000 */
[----:B------:R-:W2:Y:S01]  /*0ef0*/  S2UR UR36, SR_CTAID.Z ;  /* 0x00000000002479c3 */ /* 0x000ea20000002700 */
[----:B----4-:R-:W-:-:S05]  /*0f00*/  IADD3 R95, PT, PT, -R95, RZ, RZ ;  /* 0x000000ff5f5f7210 */ /* 0x010fca0007ffe1ff */
[----:B-1----:R-:W-:Y:S01]  /*0f10*/  IMAD R95, R3, R95, UR5 ;  /* 0x00000005035f7e24 */ /* 0x002fe2000f8e025f */
[----:B---3--:R-:W-:-:S05]  /*0f20*/  IADD3 R94, PT, PT, -R94, RZ, RZ ;  /* 0x000000ff5e5e7210 */ /* 0x008fca0007ffe1ff */
[----:B--2---:R-:W-:Y:S01]  /*0f30*/  IMAD R94, R2, R94, UR4 ;  /* 0x00000004025e7e24 */ /* 0x004fe2000f8e025e */
[----:B------:R-:W-:Y:S06]  /*0f40*/  @!P0 BRA `(.L_x_15) ;  /* 0x0000000000b88947 */ /* 0x000fec0003800000 */
[----:B------:R-:W1:Y:S01]  /*0f50*/  LDC.64 R4, c[0x0][0xb18] ;  /* 0x0002c600ff047b82 */ /* 0x000e620000000a00 */
[----:B------:R-:W-:-:S07]  /*0f60*/  ISETP.NE.AND P0, PT, R10, 0x1, PT ;  /* 0x000000010a00780c */ /* 0x000fce0003f05270 */
[----:B------:R-:W2:Y:S08]  /*0f70*/  LDC R9, c[0x0][0xb0c] ;  /* 0x0002c300ff097b82 */ /* 0x000eb00000000800 */
[----:B------:R-:W3:Y:S08]  /*0f80*/  LDC R12, c[0x0][0x370] ;  /* 0x0000dc00ff0c7b82 */ /* 0x000ef00000000800 */
[----:B------:R-:W4:Y:S01]  /*0f90*/  LDC R11, c[0x0][0x374] ;  /* 0x0000dd00ff0b7b82 */ /* 0x000f220000000800 */
[----:B-1----:R-:W-:-:S07]  /*0fa0*/  ISETP.NE.AND P1, PT, R4, 0x1, PT ;  /* 0x000000010400780c */ /* 0x002fce0003f25270 */
[----:B------:R-:W3:Y:S01]  /*0fb0*/  LDC.64 R6, c[0x0][0xb10] ;  /* 0x0002c400ff067b82 */ /* 0x000ee20000000a00 */
[----:B--2---:R-:W-:-:S07]  /*0fc0*/  ISETP.NE.AND P2, PT, R9, 0x1, PT ;  /* 0x000000010900780c */ /* 0x004fce0003f45270 */
[----:B------:R-:W1:Y:S08]  /*0fd0*/  LDC R8, c[0x0][0xb20] ;  /* 0x0002c800ff087b82 */ /* 0x000e700000000800 */
[----:B------:R-:W2:Y:S01]  /*0fe0*/  LDC.64 R2, c[0x0][0xb28] ;  /* 0x0002ca00ff027b82 */ /* 0x000ea20000000a00 */
[----:B----4-:R-:W-:-:S04]  /*0ff0*/  IMAD.HI.U32 R13, R11, R5, RZ ;  /* 0x000000050b0d7227 */ /* 0x010fc800078e00ff */
[----:B------:R-:W-:-:S04]  /*1000*/  IMAD.HI.U32 R5, R14, R5, RZ ;  /* 0x000000050e057227 */ /* 0x000fc800078e00ff */
[----:B---3--:R-:W-:-:S05]  /*1010*/  IMAD.HI.U32 R16, R12, R6, RZ ;  /* 0x000000060c107227 */ /* 0x008fca00078e00ff */
[-C--:B------:R-:W-:Y:S01]  /*1020*/  @P2 SHF.R.U32.HI R12, RZ, R7.reuse, R16 ;  /* 0x00000007ff0c2219 */ /* 0x080fe20000011610 */
[----:B------:R-:W-:Y:S01]  /*1030*/  IMAD.HI.U32 R16, R15, R6, RZ ;  /* 0x000000060f107227 */ /* 0x000fe200078e00ff */
[-C--:B-1----:R-:W-:Y:S02]  /*1040*/  @P1 SHF.R.U32.HI R11, RZ, R8.reuse, R13 ;  /* 0x00000008ff0b1219 */ /* 0x082fe4000001160d */
[----:B------:R-:W-:Y:S02]  /*1050*/  SHF.R.U32.HI R5, RZ, R8, R5 ;  /* 0x00000008ff057219 */ /* 0x000fe40000011605 */
[----:B------:R-:W-:Y:S02]  /*1060*/  SHF.R.U32.HI R16, RZ, R7, R16 ;  /* 0x00000007ff107219 */ /* 0x000fe40000011610 */
[----:B------:R-:W-:Y:S01]  /*1070*/  SEL R5, R14, R5, !P1 ;  /* 0x000000050e057207 */ /* 0x000fe20004800000 */
[----:B--2---:R-:W-:Y:S01]  /*1080*/  IMAD.HI.U32 R13, R11, R2, RZ ;  /* 0x000000020b0d7227 */ /* 0x004fe200078e00ff */
[----:B------:R-:W-:-:S03]  /*1090*/  SEL R16, R15, R16, !P2 ;  /* 0x000000100f107207 */ /* 0x000fc60005000000 */
[----:B------:R-:W-:Y:S01]  /*10a0*/  IMAD.HI.U32 R6, R12, R2, RZ ;  /* 0x000000020c067227 */ /* 0x000fe200078e00ff */
[----:B------:R-:W-:-:S04]  /*10b0*/  @P0 SHF.R.U32.HI R11, RZ, R3, R13 ;  /* 0x00000003ff0b0219 */ /* 0x000fc8000001160d */
[----:B------:R-:W-:Y:S01]  /*10c0*/  @P0 SHF.R.U32.HI R12, RZ, R3, R6 ;  /* 0x00000003ff0c0219 */ /* 0x000fe20000011606 */
[----:B------:R-:W-:-:S04]  /*10d0*/  IMAD R11, R11, R10, RZ ;  /* 0x0000000a0b0b7224 */ /* 0x000fc800078e02ff */
[----:B------:R-:W-:Y:S01]  /*10e0*/  IMAD R6, R12, R10, RZ ;  /* 0x0000000a0c067224 */ /* 0x000fe200078e02ff */
[----:B------:R-:W-:-:S04]  /*10f0*/  ISETP.GE.AND P1, PT, R5, R11, PT ;  /* 0x0000000b0500720c */ /* 0x000fc80003f26270 */
[----:B------:R-:W-:Y:S01]  /*1100*/  ISETP.GE.OR P1, PT, R16, R6, P1 ;  /* 0x000000061000720c */ /* 0x000fe20000f26670 */
[----:B------:R-:W-:-:S05]  /*1110*/  IMAD.HI.U32 R6, R5, R2, RZ ;  /* 0x0000000205067227 */ /* 0x000fca00078e00ff */
[----:B------:R-:W-:-:S04]  /*1120*/  SHF.R.U32.HI R6, RZ, R3, R6 ;  /* 0x00000003ff067219 */ /* 0x000fc80000011606 */
[----:B------:R-:W-:-:S03]  /*1130*/  SEL R6, R5, R6, !P0 ;  /* 0x0000000605067207 */ /* 0x000fc60004000000 */
[----:B------:R-:W-:Y:S01]  /*1140*/  @!P1 IMAD.HI.U32 R7, R16, R2, RZ ;  /* 0x0000000210079227 */ /* 0x000fe200078e00ff */
[----:B------:R-:W-:-:S04]  /*1150*/  IADD3 R2, PT, PT, -R6, RZ, RZ ;  /* 0x000000ff06027210 */ /* 0x000fc80007ffe1ff */
[----:B------:R-:W-:Y:S01]  /*1160*/  @!P1 SHF.R.U32.HI R3, RZ, R3, R7 ;  /* 0x00000003ff039219 */ /* 0x000fe20000011607 */
[----:B------:R-:W-:Y:S01]  /*1170*/  IMAD R2, R10, R2, R5 ;  /* 0x000000020a027224 */ /* 0x000fe200078e0205 */
[----:B------:R-:W-:Y:S02]  /*1180*/  IADD3 R7, PT, PT, -R5, RZ, RZ ;  /* 0x000000ff05077210 */ /* 0x000fe40007ffe1ff */
[----:B------:R-:W-:-:S03]  /*1190*/  @!P1 SEL R3, R16, R3, !P0 ;  /* 0x0000000310039207 */ /* 0x000fc60004000000 */
[----:B------:R-:W-:Y:S02]  /*11a0*/  IMAD R7, R4, R7, R14 ;  /* 0x0000000704077224 */ /* 0x000fe400078e020e */
[--C-:B------:R-:W-:Y:S02]  /*11b0*/  @!P1 IMAD.IADD R6, R6, 0x1, -R3.reuse ;  /* 0x0000000106069824 */ /* 0x100fe400078e0a03 */
[----:B------:R-:W-:Y:S01]  /*11c0*/  @!P1 IMAD R3, R2, R12, R3 ;  /* 0x0000000c02039224 */ /* 0x000fe200078e0203 */
[----:B------:R-:W-:Y:S01]  /*11d0*/  IADD3 R2, PT, PT, -R16, RZ, RZ ;  /* 0x000000ff10027210 */ /* 0x000fe20007ffe1ff */
[----:B------:R-:W-:Y:S02]  /*11e0*/  @!P1 IMAD R5, R6, R10, R16 ;  /* 0x0000000a06059224 */ /* 0x000fe400078e0210 */
[----:B------:R-:W-:Y:S02]  /*11f0*/  @!P1 IMAD.MOV.U32 R16, RZ, RZ, R3 ;  /* 0x000000ffff109224 */ /* 0x000fe400078e0003 */
[----:B------:R-:W-:-:S02]  /*1200*/  IMAD R2, R9, R2, R15 ;  /* 0x0000000209027224 */ /* 0x000fc400078e020f */
[----:B------:R-:W-:Y:S02]  /*1210*/  IMAD R14, R5, R4, R7 ;  /* 0x00000004050e7224 */ /* 0x000fe400078e0207 */
[----:B------:R-:W-:Y:S02]  /*1220*/  IMAD R15, R16, R9, R2 ;  /* 0x00000009100f7224 */ /* 0x000fe400078e0202 */
.L_x_15:
[----:B------:R-:W1:Y:S01]  /*1230*/  LDCU UR4, c[0x0][0xb30] ;  /* 0x00016600ff0477ac */ /* 0x000e620008000800 */
[----:B------:R-:W2:Y:S08]  /*1240*/  S2UR UR37, SR_CgaCtaId ;  /* 0x00000000002579c3 */ /* 0x000eb00000008800 */
[----:B------:R-:W3:Y:S01]  /*1250*/  LDC R40, c[0x0][0xb24] ;  /* 0x0002c900ff287b82 */ /* 0x000ee20000000800 */
[----:B-1----:R-:W-:-:S09]  /*1260*/  UISETP.NE.AND UP1, UPT, UR4, 0x1, UPT ;  /* 0x000000010400788c */ /* 0x002fd2000bf25270 */
[----:B--2---:R-:W-:Y:S05]  /*1270*/  BRA.U UP1, `(.L_x_16) ;  /* 0x0000000101407547 */ /* 0x004fea000b800000 */
[----:B------:R-:W1:Y:S08]  /*1280*/  LDC.64 R4, c[0x0][0xb10] ;  /* 0x0002c400ff047b82 */ /* 0x000e700000000a00 */
[----:B------:R-:W2:Y:S08]  /*1290*/  LDC.64 R2, c[0x0][0xb18] ;  /* 0x0002c600ff027b82 */ /* 0x000eb00000000a00 */
[----:B------:R-:W4:Y:S08]  /*12a0*/  LDC R6, c[0x0][0xb20] ;  /* 0x0002c800ff067b82 */ /* 0x000f300000000800 */
[----:B------:R-:W3:Y:S01]  /*12b0*/  LDC R7, c[0x0][0xb0c] ;  /* 0x0002c300ff077b82 */ /* 0x000ee20000000800 */
[----:B-1----:R-:W-:-:S05]  /*12c0*/  IMAD.HI.U32 R4, R15, R4, RZ ;  /* 0x000000040f047227 */ /* 0x002fca00078e00ff */
[----:B------:R-:W-:Y:S01]  /*12d0*/  SHF.R.U32.HI R4, RZ, R5, R4 ;  /* 0x00000005ff047219 */ /* 0x000fe20000011604 */
[----:B--2---:R-:W-:Y:S01]  /*12e0*/  IMAD.HI.U32 R3, R14, R3, RZ ;  /* 0x000000030e037227 */ /* 0x004fe200078e00ff */
[----:B------:R-:W-:-:S04]  /*12f0*/  ISETP.NE.AND P0, PT, R2, 0x1, PT ;  /* 0x000000010200780c */ /* 0x000fc80003f05270 */
[----:B----4-:R-:W-:-:S04]  /*1300*/  SHF.R.U32.HI R3, RZ, R6, R3 ;  /* 0x00000006ff037219 */ /* 0x010fc80000011603 */
[----:B------:R-:W-:Y:S02]  /*1310*/  SEL R3, R14, R3, !P0 ;  /* 0x000000030e037207 */ /* 0x000fe40004000000 */
[----:B---3--:R-:W-:-:S04]  /*1320*/  ISETP.NE.AND P1, PT, R7, 0x1, PT ;  /* 0x000000010700780c */ /* 0x008fc80003f25270 */
[----:B------:R-:W-:-:S05]  /*1330*/  SEL R4, R15, R4, !P1 ;  /* 0x000000040f047207 */ /* 0x000fca0004800000 */
[----:B------:R-:W-:Y:S02]  /*1340*/  IMAD.IADD R5, R3, 0x1, -R4 ;  /* 0x0000000103057824 */ /* 0x000fe400078e0a04 */
[----:B------:R-:W-:Y:S02]  /*1350*/  IMAD.IADD R3, R4, 0x1, -R3 ;  /* 0x0000000104037824 */ /* 0x000fe400078e0a03 */
[----:B------:R-:W-:Y:S02]  /*1360*/  IMAD R15, R5, R7, R15 ;  /* 0x00000007050f7224 */ /* 0x000fe400078e020f */
[----:B------:R-:W-:-:S07]  /*1370*/  IMAD R14, R3, R2, R14 ;  /* 0x00000002030e7224 */ /* 0x000fce00078e020e */
.L_x_16:
[----:B------:R-:W-:Y:S01]  /*1380*/  BAR.SYNC.DEFER_BLOCKING 0x0 ;  /* 0x0000000000007b1d */ /* 0x000fe20000010000 */
[----:B------:R-:W-:Y:S01]  /*1390*/  UISETP.NE.AND UP1, UPT, UR8, 0x2, UPT ;  /* 0x000000020800788c */ /* 0x000fe2000bf25270 */
[----:B------:R-:W-:Y:S02]  /*13a0*/  ISETP.NE.OR P5, PT, R0, 0x2, !P5 ;  /* 0x000000020000780c */ /* 0x000fe40006fa5670 */
[----:B------:R-:W-:-:S06]  /*13b0*/  LOP3.LUT R2, R108, 0x1f, RZ, 0xc0, !PT ;  /* 0x0000001f6c027812 */ /* 0x000fcc00078ec0ff */
[----:B------:R-:W-:Y:S05]  /*13c0*/  BRA.U UP1, `(.L_x_17) ;  /* 0x0000001101b07547 */ /* 0x000fea000b800000 */
[----:B------:R-:W1:Y:S01]  /*13d0*/  LDCU UR13, c[0x0][0x38c] ;  /* 0x00007180ff0d77ac */ /* 0x000e620008000800 */
[----:B------:R-:W2:Y:S01]  /*13e0*/  LDC R8, c[0x0][0x370] ;  /* 0x0000dc00ff087b82 */ /* 0x000ea20000000800 */
[----:B------:R-:W-:Y:S01]  /*13f0*/  PLOP3.LUT P1, PT, PT, PT, UP2, 0x80, 0x8 ;  /* 0x000000000008781c */ /* 0x000fe20003f2f028 */
[----:B------:R-:W-:Y:S01]  /*1400*/  IMAD.MOV.U32 R17, RZ, RZ, 0x1 ;  /* 0x00000001ff117424 */ /* 0x000fe200078e00ff */
[----:B------:R-:W-:Y:S01]  /*1410*/  ISETP.EQ.OR P4, PT, R2, RZ, P5 ;  /* 0x000000ff0200720c */ /* 0x000fe20002f82670 */
[----:B------:R-:W-:Y:S01]  /*1420*/  IMAD.MOV.U32 R16, RZ, RZ, RZ ;  /* 0x000000ffff107224 */ /* 0x000fe200078e00ff */
[----:B------:R-:W-:Y:S02]  /*1430*/  PLOP3.LUT P1, PT, P1, PT, PT, 0x8, 0x80 ;  /* 0x000000000080781c */ /* 0x000fe40000f2e170 */
[----:B------:R-:W-:Y:S01]  /*1440*/  CS2R R12, SRZ ;  /* 0x00000000000c7805 */ /* 0x000fe2000001ff00 */
[----:B------:R-:W-:Y:S01]  /*1450*/  IMAD.MOV.U32 R11, RZ, RZ, 0x1 ;  /* 0x00000001ff0b7424 */ /* 0x000fe200078e00ff */
[----:B------:R-:W4:Y:S01]  /*1460*/  LDC R0, c[0x0][0x374] ;  /* 0x0000dd00ff007b82 */ /* 0x000f220000000800 */
[----:B------:R-:W2:Y:S01]  /*1470*/  LDCU.64 UR22, c[0x0][0x348] ;  /* 0x00006900ff1677ac */ /* 0x000ea20008000a00 */
[----:B------:R-:W-:Y:S01]  /*1480*/  UMOV UR6, URZ ;  /* 0x000000ff00067c82 */ /* 0x000fe20008000000 */
[----:B-1----:R-:W-:-:S04]  /*1490*/  UIADD3 UR5, UPT, UPT, UR13, 0x7f, URZ ;  /* 0x0000007f0d057890 */ /* 0x002fc8000fffe0ff */
[----:B------:R-:W-:-:S04]  /*14a0*/  USHF.R.S32.HI UR4, URZ, 0x1f, UR5 ;  /* 0x0000001fff047899 */ /* 0x000fc80008011405 */
[----:B------:R-:W-:-:S04]  /*14b0*/  ULEA.HI UR4, UR4, UR5, URZ, 0x7 ;  /* 0x0000000504047291 */ /* 0x000fc8000f8f38ff */
[----:B------:R-:W-:Y:S02]  /*14c0*/  USHF.R.S32.HI UR15, URZ, 0x7, UR4 ;  /* 0x00000007ff0f7899 */ /* 0x000fe40008011404 */
[----:B------:R-:W-:Y:S02]  /*14d0*/  UIADD3 UR4, UPT, UPT, UR13, -0x1, URZ ;  /* 0xffffffff0d047890 */ /* 0x000fe4000fffe0ff */
[----:B------:R-:W-:Y:S02]  /*14e0*/  UISETP.LT.U32.AND UP0, UPT, UR15, 0x5, UPT ;  /* 0x000000050f00788c */ /* 0x000fe4000bf01070 */
[----:B------:R-:W-:Y:S02]  /*14f0*/  UISETP.GE.U32.AND UP1, UPT, UR4, -0xff, UPT ;  /* 0xffffff010400788c */ /* 0x000fe4000bf26070 */
[----:B------:R-:W-:Y:S02]  /*1500*/  USEL UR14, UR15, 0x5, UP0 ;  /* 0x000000050f0e7887 */ /* 0x000fe40008000000 */
[----:B------:R-:W-:-:S02]  /*1510*/  UIADD3 UR13, UPT, UPT, UR13, 0xfe, URZ ;  /* 0x000000fe0d0d7890 */ /* 0x000fc4000fffe0ff */
[----:B------:R-:W-:Y:S02]  /*1520*/  UIADD3 UR5, UPT, UPT, UR14, -0x1, URZ ;  /* 0xffffffff0e057890 */ /* 0x000fe4000fffe0ff */
[----:B------:R-:W-:-:S03]  /*1530*/  UIADD3 UR7, UPT, UPT, UR15, -UR14, URZ ;  /* 0x8000000e0f077290 */ /* 0x000fc6000fffe0ff */
[----:B------:R-:W-:-:S04]  /*1540*/  @UP1 UIADD3 UR5, UPT, UPT, UR14, URZ, URZ ;  /* 0x000000ff0e051290 */ /* 0x000fc8000fffe0ff */
[----:B--2---:R-:W-:-:S12]  /*1550*/  UIADD3 UR5, UPT, UPT, UR5, 0x1, URZ ;  /* 0x0000000105057890 */ /* 0x004fd8000fffe0ff */
.L_x_35:
[----:B------:R-:W-:Y:S01]  /*1560*/  UISETP.NE.AND UP0, UPT, UR37, URZ, UPT ;  /* 0x000000ff2500728c */ /* 0x000fe2000bf05270 */
[----:B------:R-:W1:Y:S08]  /*1570*/  S2UR UR37, SR_CgaCtaId ;  /* 0x00000000002579c3 */ /* 0x000e700000008800 */
[----:B------:R-:W-:Y:S05]  /*1580*/  BRA.U UP0, `(.L_x_18) ;  /* 0x0000000100347547 */ /* 0x000fea000b800000 */
[----:B------:R-:W2:Y:S01]  /*1590*/  S2R R2, SR_CgaCtaId ;  /* 0x0000000000027919 */ /* 0x000ea20000008800 */
[----:B------:R-:W-:-:S04]  /*15a0*/  MOV R3, 0x400 ;  /* 0x0000040000037802 */ /* 0x000fc80000000f00 */
[----:B--2---:R-:W-:Y:S02]  /*15b0*/  LEA R2, R2, R3, 0x18 ;  /* 0x0000000302027211 */ /* 0x004fe400078ec0ff */
[----:B------:R-:W-:-:S03]  /*15c0*/  SHF.L.U32 R3, R11, 0x1f, RZ ;  /* 0x0000001f0b037819 */ /* 0x000fc600000006ff */
[----:B------:R-:W-:-:S04]  /*15d0*/  IMAD R2, R12, 0x8, R2 ;  /* 0x000000080c027824 */ /* 0x000fc800078e0202 */
[----:B------:R-:W2:Y:S02]  /*15e0*/  SYNCS.PHASECHK.TRANS64.TRYWAIT P0, [R2+URZ+0x110], R3 ;  /* 0x00011003020075a7 */ /* 0x000ea400080011ff */
[----:B--2---:R-:W-:Y:S05]  /*15f0*/  @!P0 BRA `(.L_x_19) ;  /* 0x0000007800d48947 */ /* 0x004fea0003800000 */
.L_x_126:
[----:B------:R-:W-:Y:S01]  /*1600*/  VIADD R12, R12, 0x1 ;  /* 0x000000010c0c7836 */ /* 0x000fe20000000000 */
[----:B------:R2:W-:Y:S04]  /*1610*/  SYNCS.ARRIVE.TRANS64.A1T0 RZ, [R2+URZ+0x100], RZ ;  /* 0x000100ff02ff79a7 */ /* 0x0005e800081000ff */
[----:B------:R-:W-:-:S04]  /*1620*/  ISETP.NE.AND P0, PT, R12, 0x2, PT ;  /* 0x000000020c00780c */ /* 0x000fc80003f05270 */
[----:B------:R-:W-:Y:S02]  /*1630*/  SEL R12, R12, RZ, P0 ;  /* 0x000000ff0c0c7207 */ /* 0x000fe40000000000 */
[----:B--2---:R-:W-:-:S04]  /*1640*/  SEL R2, RZ, 0x1, P0 ;  /* 0x00000001ff027807 */ /* 0x004fc80000000000 */
[----:B------:R-:W-:-:S07]  /*1650*/  LOP3.LUT R11, R11, R2, RZ, 0x3c, !PT ;  /* 0x000000020b0b7212 */ /* 0x000fce00078e3cff */
.L_x_18:
[----:B------:R-:W-:Y:S01]  /*1660*/  UMOV UR4, 0x400 ;  /* 0x0000040000047882 */ /* 0x000fe20000000000 */
[----:B------:R-:W-:Y:S01]  /*1670*/  SHF.L.U32 R2, R17, 0x1f, RZ ;  /* 0x0000001f11027819 */ /* 0x000fe200000006ff */
[----:B-1----:R-:W-:Y:S01]  /*1680*/  ULEA UR4, UR37, UR4, 0x18 ;  /* 0x0000000425047291 */ /* 0x002fe2000f8ec0ff */
[----:B------:R-:W-:Y:S01]  /*1690*/  R2UR UR34, R15 ;  /* 0x000000000f2272ca */ /* 0x000fe200000e0000 */
[----:B------:R-:W-:Y:S01]  /*16a0*/  UISETP.GE.U32.AND UP0, UPT, UR13, 0xff, UPT ;  /* 0x000000ff0d00788c */ /* 0x000fe2000bf06070 */
[----:B------:R-:W-:Y:S01]  /*16b0*/  R2UR UR18, R14 ;  /* 0x000000000e1272ca */ /* 0x000fe200000e0000 */
[----:B------:R-:W-:Y:S01]  /*16c0*/  ULEA UR8, UR6, UR4, 0x3 ;  /* 0x0000000406087291 */ /* 0x000fe2000f8e18ff */
[----:B------:R-:W-:-:S08]  /*16d0*/  UMOV UR21, URZ ;  /* 0x000000ff00157c82 */ /* 0x000fd00008000000 */
[----:B------:R1:W2:Y:S01]  /*16e0*/  SYNCS.PHASECHK.TRANS64.TRYWAIT P0, [UR8+0x28], R2 ;  /* 0x00002802ff0075a7 */ /* 0x0002a20008001108 */
[----:B------:R-:W-:Y:S02]  /*16f0*/  USHF.L.U32 UR34, UR34, 0x6, URZ ;  /* 0x0000000622227899 */ /* 0x000fe400080006ff */
[----:B------:R-:W-:Y:S01]  /*1700*/  USHF.L.U32 UR18, UR18, 0x8, URZ ;  /* 0x0000000812127899 */ /* 0x000fe200080006ff */
[----:B------:R-:W-:Y:S11]  /*1710*/  BRA.U !UP0, `(.L_x_20) ;  /* 0x0000000108c07547 */ /* 0x000ff6000b800000 */
[----:B------:R-:W-:Y:S01]  /*1720*/  UIADD3 UR10, UPT, UPT, UR18, 0x80, URZ ;  /* 0x00000080120a7890 */ /* 0x000fe2000fffe0ff */
[----:B------:R-:W-:Y:S01]  /*1730*/  UMOV UR24, URZ ;  /* 0x000000ff00187c82 */ /* 0x000fe20008000000 */
[----:B------:R-:W-:-:S10]  /*1740*/  UMOV UR25, UR6 ;  /* 0x0000000600197c82 */ /* 0x000fd40008000000 */
.L_x_25:
[----:B-1----:R-:W-:Y:S01]  /*1750*/  ULEA UR33, UR25, UR4, 0x3 ;  /* 0x0000000419217291 */ /* 0x002fe2000f8e18ff */
[----:B--2---:R-:W-:Y:S01]  /*1760*/  @!P5 MOV R3, 0xa000 ;  /* 0x0000a0000003d802 */ /* 0x004fe20000000f00 */
[----:B--2---:R-:W-:Y:S10]  /*1770*/  @P0 BRA `(.L_x_21) ;  /* 0x00000000000c0947 */ /* 0x004ff40003800000 */
[----:B------:R-:W-:-:S04]  /*1780*/  SHF.L.U32 R4, R17, 0x1f, RZ ;  /* 0x0000001f11047819 */ /* 0x000fc800000006ff */
[----:B------:R-:W2:Y:S02]  /*1790*/  SYNCS.PHASECHK.TRANS64.TRYWAIT P0, [UR33+0x28], R4 ;  /* 0x00002804ff0075a7 */ /* 0x000ea40008001121 */
[----:B--2---:R-:W-:Y:S05]  /*17a0*/  @!P0 BRA `(.L_x_22) ;  /* 0x00000078007c8947 */ /* 0x004fea0003800000 */
.L_x_21:
[----:B------:R2:W-:Y:S01]  /*17b0*/  @!P5 SYNCS.ARRIVE.TRANS64 RZ, [UR33], R3 ;  /* 0x00000003ffffd9a7 */ /* 0x0005e20008000021 */
[----:B------:R-:W-:Y:S04]  /*17c0*/  BSSY.RECONVERGENT B0, `(.L_x_23) ;  /* 0x0000003000007945 */ /* 0x000fe80003800200 */
[----:B------:R-:W-:Y:S05]  /*17d0*/  @P4 BRA `(.L_x_24) ;  /* 0x0000000000044947 */ /* 0x000fea0003800000 */
[----:B------:R-:W-:Y:S05]  /*17e0*/  BPT.TRAP 0x1 ;  /* 0x000000040000795c */ /* 0x000fea0000300000 */
.L_x_24:
[----:B------:R-:W-:Y:S05]  /*17f0*/  BSYNC.RECONVERGENT B0 ;  /* 0x0000000000007941 */ /* 0x000fea0003800200 */
.L_x_23:
[----:B------:R-:W-:Y:S02]  /*1800*/  UIADD3 UR6, UPT, UPT, UR25, 0x1, URZ ;  /* 0x0000000119067890 */ /* 0x000fe4000fffe0ff */
[----:B------:R-:W-:Y:S02]  /*1810*/  ULEA UR32, UR25, UR4, 0xd ;  /* 0x0000000419207291 */ /* 0x000fe4000f8e68ff */
[----:B------:R-:W-:Y:S02]  /*1820*/  UISETP.NE.AND UP0, UPT, UR6, 0x5, UPT ;  /* 0x000000050600788c */ /* 0x000fe4000bf05270 */
[----:B------:R-:W-:Y:S02]  /*1830*/  UIADD3 UR30, UP1, UPT, UR22, 0x80, URZ ;  /* 0x00000080161e7890 */ /* 0x000fe4000ff3e0ff */
[----:B------:R-:W-:Y:S02]  /*1840*/  USEL UR9, URZ, 0x1, UP0 ;  /* 0x00000001ff097887 */ /* 0x000fe40008000000 */
[----:B------:R-:W-:-:S02]  /*1850*/  USEL UR6, UR6, URZ, UP0 ;  /* 0x000000ff06067287 */ /* 0x000fc40008000000 */
[----:B------:R-:W-:Y:S02]  /*1860*/  UIADD3 UR28, UP0, UPT, UR22, 0x180, URZ ;  /* 0x00000180161c7890 */ /* 0x000fe4000ff1e0ff */
[----:B------:R-:W-:Y:S01]  /*1870*/  ULEA UR8, UR6, UR4, 0x3 ;  /* 0x0000000406087291 */ /* 0x000fe2000f8e18ff */
[----:B------:R-:W-:Y:S01]  /*1880*/  LOP3.LUT R17, R17, UR9, RZ, 0x3c, !PT ;  /* 0x0000000911117c12 */ /* 0x000fe2000f8e3cff */
[----:B------:R-:W-:Y:S02]  /*1890*/  USHF.L.U32 UR35, UR24, 0x7, URZ ;  /* 0x0000000718237899 */ /* 0x000fe400080006ff */
[----:B------:R-:W-:Y:S01]  /*18a0*/  UIADD3.X UR31, UPT, UPT, URZ, UR23, URZ, UP1, !UPT ;  /* 0x00000017ff1f7290 */ /* 0x000fe20008ffe4ff */
[----:B-1----:R-:W-:Y:S01]  /*18b0*/  SHF.L.U32 R2, R17, 0x1f, RZ ;  /* 0x0000001f11027819 */ /* 0x002fe200000006ff */
[----:B------:R-:W-:Y:S02]  /*18c0*/  UIADD3 UR32, UPT, UPT, UR32, 0x6400, URZ ;  /* 0x0000640020207890 */ /* 0x000fe4000fffe0ff */
[----:B------:R-:W-:Y:S01]  /*18d0*/  UIADD3.X UR29, UPT, UPT, URZ, UR23, URZ, UP0, !UPT ;  /* 0x00000017ff1d7290 */ /* 0x000fe200087fe4ff */
[----:B------:R1:W1:Y:S01]  /*18e0*/  SYNCS.PHASECHK.TRANS64.TRYWAIT P0, [UR8+0x28], R2 ;  /* 0x00002802ff0075a7 */ /* 0x0002620008001108 */
[----:B------:R-:W-:Y:S01]  /*18f0*/  ULEA UR8, UR25, UR4, 0xf ;  /* 0x0000000419087291 */ /* 0x000fe2000f8e78ff */
[----:B------:R-:W-:Y:S01]  /*1900*/  UMOV UR26, 0x0 ;  /* 0x00000000001a7882 */ /* 0x000fe20000000000 */
[----:B------:R-:W-:-:S02]  /*1910*/  UMOV UR27, 0x10000000 ;  /* 0x10000000001b7882 */ /* 0x000fc40000000000 */
[----:B------:R-:W-:Y:S01]  /*1920*/  UIADD3 UR16, UPT, UPT, UR8, 0x10400, URZ ;  /* 0x0001040008107890 */ /* 0x000fe2000fffe0ff */
[----:B------:R1:W-:Y:S01]  /*1930*/  UTMALDG.3D [UR32], [UR30], desc[UR26] ;  /* 0x00001a201e0075b4 */ /* 0x0003e20008011000 */
[----:B------:R-:W-:Y:S01]  /*1940*/  UIADD3 UR8, UPT, UPT, UR8, 0x14400, URZ ;  /* 0x0001440008087890 */ /* 0x000fe2000fffe0ff */
[----:B------:R-:W-:Y:S01]  /*1950*/  UMOV UR17, UR33 ;  /* 0x0000002100117c82 */ /* 0x000fe20008000000 */
[----:B------:R-:W-:Y:S01]  /*1960*/  UMOV UR20, UR36 ;  /* 0x0000002400147c82 */ /* 0x000fe20008000000 */
[----:B------:R-:W-:Y:S01]  /*1970*/  UMOV UR19, UR35 ;  /* 0x0000002300137c82 */ /* 0x000fe20008000000 */
[----:B------:R-:W-:Y:S01]  /*1980*/  UMOV UR12, UR36 ;  /* 0x00000024000c7c82 */ /* 0x000fe20008000000 */
[----:B------:R-:W-:Y:S01]  /*1990*/  UMOV UR9, UR33 ;  /* 0x0000002100097c82 */ /* 0x000fe20008000000 */
[----:B------:R-:W-:Y:S01]  /*19a0*/  UMOV UR11, UR35 ;  /* 0x00000023000b7c82 */ /* 0x000fe20008000000 */
[----:B------:R1:W-:Y:S01]  /*19b0*/  UTMALDG.3D [UR16], [UR28], desc[UR26] ;  /* 0x00001a101c0075b4 */ /* 0x0003e20008011000 */
[----:B------:R-:W-:Y:S01]  /*19c0*/  UIADD3 UR24, UPT, UPT, UR24, 0x1, URZ ;  /* 0x0000000118187890 */ /* 0x000fe2000fffe0ff */
[----:B------:R-:W-:Y:S01]  /*19d0*/  UMOV UR21, UR5 ;  /* 0x0000000500157c82 */ /* 0x000fe20008000000 */
[----:B------:R-:W-:-:S02]  /*19e0*/  UMOV UR25, UR6 ;  /* 0x0000000600197c82 */ /* 0x000fc40008000000 */
[----:B------:R-:W-:Y:S01]  /*19f0*/  UISETP.NE.AND UP0, UPT, UR24, UR5, UPT ;  /* 0x000000051800728c */ /* 0x000fe2000bf05270 */
[----:B------:R1:W-:Y:S08]  /*1a00*/  UTMALDG.3D [UR8], [UR28], desc[UR26] ;  /* 0x00001a081c0075b4 */ /* 0x0003f00008011000 */
[----:B------:R-:W-:Y:S05]  /*1a10*/  BRA.U UP0, `(.L_x_25) ;  /* 0xfffffffd004c7547 */ /* 0x000fea000b83ffff */
.L_x_20:
[----:B-1----:R-:W-:Y:S01]  /*1a20*/  ULEA UR8, UR6, UR4, 0x3 ;  /* 0x0000000406087291 */ /* 0x002fe2000f8e18ff */
[----:B------:R-:W-:Y:S01]  /*1a30*/  SHF.L.U32 R2, R17, 0x1f, RZ ;  /* 0x0000001f11027819 */ /* 0x000fe200000006ff */
[----:B------:R-:W-:Y:S01]  /*1a40*/  @!P1 SYNCS.ARRIVE.TRANS64.A1T0 RZ, [UR4+0x98], RZ ;  /* 0x000098ffffff99a7 */ /* 0x000fe20008100004 */
[----:B------:R-:W-:-:S06]  /*1a50*/  UISETP.GT.AND UP0, UPT, UR15, UR14, UPT ;  /* 0x0000000e0f00728c */ /* 0x000fcc000bf04270 */
[----:B--2---:R1:W2:Y:S03]  /*1a60*/  SYNCS.PHASECHK.TRANS64.TRYWAIT P0, [UR8+0x28], R2 ;  /* 0x00002802ff0075a7 */ /* 0x0042a60008001108 */
[----:B------:R-:W-:Y:S05]  /*1a70*/  BRA.U !UP0, `(.L_x_26) ;  /* 0x0000000108c47547 */ /* 0x000fea000b800000 */
[----:B------:R-:W-:Y:S02]  /*1a80*/  UIADD3 UR29, UPT, UPT, UR7, UR21, URZ ;  /* 0x00000015071d7290 */ /* 0x000fe4000fffe0ff */
[----:B------:R-:W-:Y:S01]  /*1a90*/  UIADD3 UR10, UPT, UPT, UR18, 0x80, URZ ;  /* 0x00000080120a7890 */ /* 0x000fe2000fffe0ff */
[----:B------:R-:W-:-:S11]  /*1aa0*/  UMOV UR35, UR6 ;  /* 0x0000000600237c82 */ /* 0x000fd60008000000 */
.L_x_31:
[----:B-1----:R-:W-:Y:S01]  /*1ab0*/  ULEA UR25, UR35, UR4, 0x3 ;  /* 0x0000000423197291 */ /* 0x002fe2000f8e18ff */
[----:B--2---:R-:W-:Y:S01]  /*1ac0*/  @!P5 MOV R3, 0xa000 ;  /* 0x0000a0000003d802 */ /* 0x004fe20000000f00 */
[----:B--2---:R-:W-:Y:S10]  /*1ad0*/  @P0 BRA `(.L_x_27) ;  /* 0x00000000000c0947 */ /* 0x004ff40003800000 */
[----:B------:R-:W-:-:S04]  /*1ae0*/  SHF.L.U32 R4, R17, 0x1f, RZ ;  /* 0x0000001f11047819 */ /* 0x000fc800000006ff */
[----:B------:R-:W2:Y:S02]  /*1af0*/  SYNCS.PHASECHK.TRANS64.TRYWAIT P0, [UR25+0x28], R4 ;  /* 0x00002804ff0075a7 */ /* 0x000ea40008001119 */
[----:B--2---:R-:W-:Y:S05]  /*1b00*/  @!P0 BRA `(.L_x_28) ;  /* 0x0000007400bc8947 */ /* 0x004fea0003800000 */
.L_x_27:
[----:B------:R2:W-:Y:S01]  /*1b10*/  @!P5 SYNCS.ARRIVE.TRANS64 RZ, [UR25], R3 ;  /* 0x00000003ffffd9a7 */ /* 0x0005e20008000019 */
[----:B------:R-:W-:Y:S04]  /*1b20*/  BSSY.RECONVERGENT B0, `(.L_x_29) ;  /* 0x0000003000007945 */ /* 0x000fe80003800200 */
[----:B------:R-:W-:Y:S05]  /*1b30*/  @P4 BRA `(.L_x_30) ;  /* 0x0000000000044947 */ /* 0x000fea0003800000 */
[----:B------:R-:W-:Y:S05]  /*1b40*/  BPT.TRAP 0x1 ;  /* 0x000000040000795c */ /* 0x000fea0000300000 */
.L_x_30:
[----:B------:R-:W-:Y:S05]  /*1b50*/  BSYNC.RECONVERGENT B0 ;  /* 0x0000000000007941 */ /* 0x000fea0003800200 */
.L_x_29:
        /* <DEDUP_REMOVED lines=10> */
[----:B------:R-:W-:Y:S01]  /*1c00*/  UIADD3 UR24, UPT, UPT, UR24, 0x6400, URZ ;  /* 0x0000640018187890 */ /* 0x000fe2000fffe0ff */
[----:B-1----:R-:W-:Y:S01]  /*1c10*/  SHF.L.U32 R2, R17, 0x1f, RZ ;  /* 0x0000001f11027819 */ /* 0x002fe200000006ff */
[----:B------:R-:W-:Y:S02]  /*1c20*/  UIADD3.X UR39, UPT, UPT, URZ, UR23, URZ, UP1, !UPT ;  /* 0x00000017ff277290 */ /* 0x000fe40008ffe4ff */
[----:B------:R-:W-:Y:S01]  /*1c30*/  UIADD3.X UR33, UPT, UPT, URZ, UR23, URZ, UP0, !UPT ;  /* 0x00000017ff217290 */ /* 0x000fe200087fe4ff */
[----:B------:R1:W1:Y:S01]  /*1c40*/  SYNCS.PHASECHK.TRANS64.TRYWAIT P0, [UR8+0x28], R2 ;  /* 0x00002802ff0075a7 */ /* 0x0002620008001108 */
[----:B------:R-:W-:Y:S01]  /*1c50*/  ULEA UR8, UR35, UR4, 0xf ;  /* 0x0000000423087291 */ /* 0x000fe2000f8e78ff */
[----:B------:R-:W-:Y:S01]  /*1c60*/  UMOV UR30, 0x0 ;  /* 0x00000000001e7882 */ /* 0x000fe20000000000 */
[----:B------:R-:W-:-:S02]  /*1c70*/  UMOV UR31, 0x10000000 ;  /* 0x10000000001f7882 */ /* 0x000fc40000000000 */
[----:B------:R-:W-:Y:S02]  /*1c80*/  UIADD3 UR16, UPT, UPT, UR8, 0x10400, URZ ;  /* 0x0001040008107890 */ /* 0x000fe4000fffe0ff */
[----:B------:R-:W-:Y:S01]  /*1c90*/  UIADD3 UR8, UPT, UPT, UR8, 0x14400, URZ ;  /* 0x0001440008087890 */ /* 0x000fe2000fffe0ff */
[----:B------:R-:W-:Y:S01]  /*1ca0*/  UMOV UR26, UR34 ;  /* 0x00000022001a7c82 */ /* 0x000fe20008000000 */
[----:B------:R-:W-:Y:S01]  /*1cb0*/  UMOV UR28, UR36 ;  /* 0x00000024001c7c82 */ /* 0x000fe20008000000 */
[----:B------:R-:W-:Y:S01]  /*1cc0*/  UMOV UR17, UR25 ;  /* 0x0000001900117c82 */ /* 0x000fe20008000000 */
[----:B------:R-:W-:Y:S01]  /*1cd0*/  UMOV UR20, UR36 ;  /* 0x0000002400147c82 */ /* 0x000fe20008000000 */
[----:B------:R-:W-:Y:S01]  /*1ce0*/  UMOV UR19, UR27 ;  /* 0x0000001b00137c82 */ /* 0x000fe20008000000 */
[----:B------:R-:W-:Y:S01]  /*1cf0*/  UMOV UR12, UR36 ;  /* 0x00000024000c7c82 */ /* 0x000fe20008000000 */
[----:B------:R-:W-:Y:S01]  /*1d00*/  UMOV UR9, UR25 ;  /* 0x0000001900097c82 */ /* 0x000fe20008000000 */
[----:B------:R1:W-:Y:S01]  /*1d10*/  UTMALDG.3D [UR24], [UR38], desc[UR30] ;  /* 0x00001e18260075b4 */ /* 0x0003e20008011000 */
[----:B------:R-:W-:Y:S01]  /*1d20*/  UMOV UR11, UR27 ;  /* 0x0000001b000b7c82 */ /* 0x000fe20008000000 */
[----:B------:R-:W-:Y:S01]  /*1d30*/  UIADD3 UR21, UPT, UPT, UR21, 0x1, URZ ;  /* 0x0000000115157890 */ /* 0x000fe2000fffe0ff */
[----:B------:R-:W-:-:S03]  /*1d40*/  UMOV UR35, UR6 ;  /* 0x0000000600237c82 */ /* 0x000fc60008000000 */
[----:B------:R-:W-:Y:S01]  /*1d50*/  UISETP.NE.AND UP0, UPT, UR21, UR29, UPT ;  /* 0x0000001d1500728c */ /* 0x000fe2000bf05270 */
[----:B------:R1:W-:Y:S01]  /*1d60*/  UTMALDG.3D [UR16], [UR32], desc[UR30] ;  /* 0x00001e10200075b4 */ /* 0x0003e20008011000 */
[----:B------:R1:W-:Y:S07]  /*1d70*/  UTMALDG.3D [UR8], [UR32], desc[UR30] ;  /* 0x00001e08200075b4 */ /* 0x0003ee0008011000 */
[----:B------:R-:W-:Y:S05]  /*1d80*/  BRA.U UP0, `(.L_x_31) ;  /* 0xfffffffd00487547 */ /* 0x000fea000b83ffff */
.L_x_26:
[C---:B-1----:R-:W-:Y:S01]  /*1d90*/  LEA R2, R16.reuse, UR4, 0x3 ;  /* 0x0000000410027c11 */ /* 0x042fe2000f8e18ff */
[----:B------:R-:W-:Y:S01]  /*1da0*/  NOP ;  /* 0x0000000000007918 */ /* 0x000fe20000000000 */
[----:B--2---:R-:W-:Y:S02]  /*1db0*/  SHF.L.U32 R3, R13, 0x1f, RZ ;  /* 0x0000001f0d037819 */ /* 0x004fe400000006ff */
[----:B------:R-:W-:Y:S02]  /*1dc0*/  LEA R4, R16, UR4, 0x4 ;  /* 0x0000000410047c11 */ /* 0x000fe4000f8e20ff */
[----:B------:R-:W1:Y:S02]  /*1dd0*/  SYNCS.PHASECHK.TRANS64.TRYWAIT P0, [R2+URZ+0xa0], R3 ;  /* 0x0000a003020075a7 */ /* 0x000e6400080011ff */
[----:B-1----:R-:W-:Y:S05]  /*1de0*/  @!P0 BRA `(.L_x_32) ;  /* 0x00000074001c8947 */ /* 0x002fea0003800000 */
.L_x_129:
[----:B------:R-:W2:Y:S01]  /*1df0*/  LDS.128 R4, [R4+0x130] ;  /* 0x0001300004047984 */ /* 0x000ea20000000c00 */
[----:B---3--:R-:W-:Y:S01]  /*1e00*/  ISETP.GE.AND P0, PT, R40, 0x1, PT ;  /* 0x000000012800780c */ /* 0x008fe20003f06270 */
[----:B-1----:R-:W-:Y:S01]  /*1e10*/  VIADD R2, R2, 0xb0 ;  /* 0x000000b002027836 */ /* 0x002fe20000000000 */
[----:B------:R-:W-:Y:S01]  /*1e20*/  @!PT LDS RZ, [RZ] ;  /* 0x00000000fffff984 */ /* 0x000fe20000000800 */
[----:B------:R-:W-:Y:S01]  /*1e30*/  @!PT LDS RZ, [RZ] ;  /* 0x00000000fffff984 */ /* 0x000fe20000000800 */
[----:B------:R-:W-:Y:S01]  /*1e40*/  @!PT LDS RZ, [RZ] ;  /* 0x00000000fffff984 */ /* 0x000fe20000000800 */
[----:B------:R-:W-:Y:S01]  /*1e50*/  @!PT LDS RZ, [RZ] ;  /* 0x00000000fffff984 */ /* 0x000fe20000000800 */
[----:B------:R1:W-:Y:S06]  /*1e60*/  MEMBAR.ALL.CTA ;  /* 0x0000000000007992 */ /* 0x0003ec0000008000 */
[----:B-1----:R-:W1:Y:S01]  /*1e70*/  FENCE.VIEW.ASYNC.S ;  /* 0x00000000000073c6 */ /* 0x002e620000000000 */
[----:B------:R-:W-:-:S04]  /*1e80*/  PRMT R2, RZ, 0x654, R2 ;  /* 0x00000654ff027816 */ /* 0x000fc80000000002 */
[----:B-1----:R1:W-:Y:S01]  /*1e90*/  SYNCS.ARRIVE.TRANS64.RED.A1T0 RZ, [R2+URZ], RZ ;  /* 0x000000ff02ff79a7 */ /* 0x0023e200081004ff */
[----:B--2---:R-:W-:-:S13]  /*1ea0*/  LOP3.LUT P2, RZ, R6, 0x1, RZ, 0xc0, !PT ;  /* 0x0000000106ff7812 */ /* 0x004fda000784c0ff */
[----:B------:R-:W-:Y:S01]  /*1eb0*/  @P2 SHF.R.U32.HI R3, RZ, 0x10, R5 ;  /* 0x00000010ff032819 */ /* 0x000fe20000011605 */
[----:B------:R-:W-:Y:S01]  /*1ec0*/  VOTEU.ANY UP0, P2 ;  /* 0x0000000000ff7886 */ /* 0x000fe20001000100 */
[----:B------:R-:W-:Y:S02]  /*1ed0*/  @P2 MOV R10, R4 ;  /* 0x00000004000a2202 */ /* 0x000fe40000000f00 */
[----:B------:R-:W-:Y:S02]  /*1ee0*/  @P2 R2UR.BROADCAST UR8, R3 ;  /* 0x00000000030822ca */ /* 0x000fe400008e0000 */
[----:B------:R-:W-:-:S11]  /*1ef0*/  @P2 LOP3.LUT R9, R5, 0xffff, RZ, 0xc0, !PT ;  /* 0x0000ffff05092812 */ /* 0x000fd600078ec0ff */
[----:B------:R-:W-:Y:S01]  /*1f00*/  @UP0 UMOV UR36, UR8 ;  /* 0x0000000800240c82 */ /* 0x000fe20008000000 */
[----:B-1----:R-:W-:Y:S05]  /*1f10*/  @!P0 BRA `(.L_x_33) ;  /* 0x0000000000b88947 */ /* 0x002fea0003800000 */
[----:B------:R-:W4:Y:S01]  /*1f20*/  LDC.64 R4, c[0x0][0xb18] ;  /* 0x0002c600ff047b82 */ /* 0x000f220000000a00 */
[----:B------:R-:W-:-:S07]  /*1f30*/  ISETP.NE.AND P3, PT, R40, 0x1, PT ;  /* 0x000000012800780c */ /* 0x000fce0003f65270 */
[----:B------:R-:W1:Y:S08]  /*1f40*/  LDC.64 R6, c[0x0][0xb10] ;  /* 0x0002c400ff067b82 */ /* 0x000e700000000a00 */
[----:B------:R-:W2:Y:S08]  /*1f50*/  LDC R14, c[0x0][0xb20] ;  /* 0x0002c800ff0e7b82 */ /* 0x000eb00000000800 */
[----:B------:R-:W3:Y:S01]  /*1f60*/  LDC R15, c[0x0][0xb0c] ;  /* 0x0002c300ff0f7b82 */ /* 0x000ee20000000800 */
[----:B----4-:R-:W-:Y:S01]  /*1f70*/  IMAD.HI.U32 R19, R0, R5, RZ ;  /* 0x0000000500137227 */ /* 0x010fe200078e00ff */
[----:B------:R-:W-:-:S03]  /*1f80*/  ISETP.NE.AND P0, PT, R4, 0x1, PT ;  /* 0x000000010400780c */ /* 0x000fc60003f05270 */
[----:B------:R-:W-:-:S03]  /*1f90*/  IMAD.HI.U32 R5, R9, R5, RZ ;  /* 0x0000000509057227 */ /* 0x000fc600078e00ff */
[----:B------:R-:W4:Y:S01]  /*1fa0*/  LDC.64 R2, c[0x0][0xb28] ;  /* 0x0002ca00ff027b82 */ /* 0x000f220000000a00 */
[----:B-1----:R-:W-:-:S04]  /*1fb0*/  IMAD.HI.U32 R20, R8, R6, RZ ;  /* 0x0000000608147227 */ /* 0x002fc800078e00ff */
[----:B------:R-:W-:Y:S01]  /*1fc0*/  IMAD.HI.U32 R21, R10, R6, RZ ;  /* 0x000000060a157227 */ /* 0x000fe200078e00ff */
[----:B------:R-:W-:Y:S02]  /*1fd0*/  SHF.R.U32.HI R20, RZ, R7, R20 ;  /* 0x00000007ff147219 */ /* 0x000fe40000011614 */
[-C--:B--2---:R-:W-:Y:S02]  /*1fe0*/  SHF.R.U32.HI R19, RZ, R14.reuse, R19 ;  /* 0x0000000eff137219 */ /* 0x084fe40000011613 */
[----:B------:R-:W-:Y:S02]  /*1ff0*/  SHF.R.U32.HI R5, RZ, R14, R5 ;  /* 0x0000000eff057219 */ /* 0x000fe40000011605 */
[----:B------:R-:W-:Y:S02]  /*2000*/  SEL R19, R0, R19, !P0 ;  /* 0x0000001300137207 */ /* 0x000fe40004000000 */
[----:B------:R-:W-:Y:S02]  /*2010*/  SHF.R.U32.HI R21, RZ, R7, R21 ;  /* 0x00000007ff157219 */ /* 0x000fe40000011615 */
[----:B---3--:R-:W-:-:S02]  /*2020*/  ISETP.NE.AND P1, PT, R15, 0x1, PT ;  /* 0x000000010f00780c */ /* 0x008fc40003f25270 */
[----:B------:R-:W-:Y:S02]  /*2030*/  SEL R5, R9, R5, !P0 ;  /* 0x0000000509057207 */ /* 0x000fe40004000000 */
[----:B------:R-:W-:Y:S02]  /*2040*/  SEL R20, R8, R20, !P1 ;  /* 0x0000001408147207 */ /* 0x000fe40004800000 */
[----:B------:R-:W-:Y:S01]  /*2050*/  SEL R21, R10, R21, !P1 ;  /* 0x000000150a157207 */ /* 0x000fe20004800000 */
[----:B----4-:R-:W-:-:S04]  /*2060*/  IMAD.HI.U32 R18, R19, R2, RZ ;  /* 0x0000000213127227 */ /* 0x010fc800078e00ff */
        /* <DEDUP_REMOVED lines=10> */
[----:B------:R-:W-:-:S04]  /*2110*/  @!P0 IMAD.HI.U32 R7, R21, R2, RZ ;  /* 0x0000000215078227 */ /* 0x000fc800078e00ff */
[----:B------:R-:W-:Y:S01]  /*2120*/  IMAD.MOV R2, RZ, RZ, -R6 ;  /* 0x000000ffff027224 */ /* 0x000fe200078e0a06 */
[----:B------:R-:W-:Y:S02]  /*2130*/  @!P0 SHF.R.U32.HI R3, RZ, R3, R7 ;  /* 0x00000003ff038219 */ /* 0x000fe40000011607 */
[----:B------:R-:W-:Y:S01]  /*2140*/  IADD3 R7, PT, PT, -R5, RZ, RZ ;  /* 0x000000ff05077210 */ /* 0x000fe20007ffe1ff */
[----:B------:R-:W-:Y:S01]  /*2150*/  IMAD R2, R40, R2, R5 ;  /* 0x0000000228027224 */ /* 0x000fe200078e0205 */
        /* <DEDUP_REMOVED lines=10> */
.L_x_33:
[----:B------:R-:W1:Y:S02]  /*2200*/  LDCU UR8, c[0x0][0xb30] ;  /* 0x00016600ff0877ac */ /* 0x000e640008000800 */
[----:B-1----:R-:W-:-:S09]  /*2210*/  UISETP.NE.AND UP0, UPT, UR8, 0x1, UPT ;  /* 0x000000010800788c */ /* 0x002fd2000bf05270 */
[----:B------:R-:W-:Y:S05]  /*2220*/  BRA.U UP0, `(.L_x_34) ;  /* 0x0000000100407547 */ /* 0x000fea000b800000 */
[----:B------:R-:W1:Y:S08]  /*2230*/  LDC.64 R4, c[0x0][0xb10] ;  /* 0x0002c400ff047b82 */ /* 0x000e700000000a00 */
[----:B------:R-:W2:Y:S08]  /*2240*/  LDC.64 R2, c[0x0][0xb18] ;  /* 0x0002c600ff027b82 */ /* 0x000eb00000000a00 */
[----:B------:R-:W3:Y:S08]  /*2250*/  LDC R6, c[0x0][0xb20] ;  /* 0x0002c800ff067b82 */ /* 0x000ef00000000800 */
[----:B------:R-:W4:Y:S01]  /*2260*/  LDC R7, c[0x0][0xb0c] ;  /* 0x0002c300ff077b82 */ /* 0x000f220000000800 */
[----:B-1----:R-:W-:-:S05]  /*2270*/  IMAD.HI.U32 R4, R10, R4, RZ ;  /* 0x000000040a047227 */ /* 0x002fca00078e00ff */
[----:B------:R-:W-:Y:S01]  /*2280*/  SHF.R.U32.HI R4, RZ, R5, R4 ;  /* 0x00000005ff047219 */ /* 0x000fe20000011604 */
[----:B--2---:R-:W-:Y:S01]  /*2290*/  IMAD.HI.U32 R3, R9, R3, RZ ;  /* 0x0000000309037227 */ /* 0x004fe200078e00ff */
[----:B------:R-:W-:-:S04]  /*22a0*/  ISETP.NE.AND P0, PT, R2, 0x1, PT ;  /* 0x000000010200780c */ /* 0x000fc80003f05270 */
[----:B---3--:R-:W-:-:S04]  /*22b0*/  SHF.R.U32.HI R3, RZ, R6, R3 ;  /* 0x00000006ff037219 */ /* 0x008fc80000011603 */
[----:B------:R-:W-:Y:S02]  /*22c0*/  SEL R3, R9, R3, !P0 ;  /* 0x0000000309037207 */ /* 0x000fe40004000000 */
[----:B----4-:R-:W-:-:S04]  /*22d0*/  ISETP.NE.AND P1, PT, R7, 0x1, PT ;  /* 0x000000010700780c */ /* 0x010fc80003f25270 */
[----:B------:R-:W-:-:S05]  /*22e0*/  SEL R4, R10, R4, !P1 ;  /* 0x000000040a047207 */ /* 0x000fca0004800000 */
[----:B------:R-:W-:Y:S02]  /*22f0*/  IMAD.IADD R5, R3, 0x1, -R4 ;  /* 0x0000000103057824 */ /* 0x000fe400078e0a04 */
[----:B------:R-:W-:Y:S02]  /*2300*/  IMAD.IADD R3, R4, 0x1, -R3 ;  /* 0x0000000104037824 */ /* 0x000fe400078e0a03 */
[----:B------:R-:W-:Y:S02]  /*2310*/  IMAD R10, R5, R7, R10 ;  /* 0x00000007050a7224 */ /* 0x000fe400078e020a */
[----:B------:R-:W-:-:S07]  /*2320*/  IMAD R9, R3, R2, R9 ;  /* 0x0000000203097224 */ /* 0x000fce00078e0209 */
.L_x_34:
[----:B------:R-:W-:Y:S01]  /*2330*/  VIADD R16, R16, 0x1 ;  /* 0x0000000110107836 */ /* 0x000fe20000000000 */
[----:B------:R-:W-:Y:S01]  /*2340*/  PLOP3.LUT P1, PT, PT, PT, PT, 0x80, 0x8 ;  /* 0x000000000008781c */ /* 0x000fe20003f2f070 */
[----:B------:R-:W-:Y:S02]  /*2350*/  IMAD.IADD R15, R10, 0x1, R95 ;  /* 0x000000010a0f7824 */ /* 0x000fe400078e025f */
[----:B------:R-:W-:Y:S01]  /*2360*/  IMAD.IADD R14, R9, 0x1, R94 ;  /* 0x00000001090e7824 */ /* 0x000fe200078e025e */
[----:B------:R-:W-:-:S04]  /*2370*/  ISETP.NE.AND P0, PT, R16, 0x2, PT ;  /* 0x000000021000780c */ /* 0x000fc80003f05270 */
[----:B------:R-:W-:Y:S02]  /*2380*/  SEL R2, RZ, 0x1, P0 ;  /* 0x00000001ff027807 */ /* 0x000fe40000000000 */
[----:B------:R-:W-:Y:S02]  /*2390*/  SEL R16, R16, RZ, P0 ;  /* 0x000000ff10107207 */ /* 0x000fe40000000000 */
[----:B------:R-:W-:Y:S01]  /*23a0*/  LOP3.LUT R13, R13, R2, RZ, 0x3c, !PT ;  /* 0x000000020d0d7212 */ /* 0x000fe200078e3cff */
[----:B------:R-:W-:Y:S06]  /*23b0*/  @P2 BRA `(.L_x_35) ;  /* 0xfffffff000682947 */ /* 0x000fec000383ffff */
[----:B------:R-:W-:Y:S01]  /*23c0*/  UIADD3 UR4, UPT, UPT, UR4, 0x28, URZ ;  /* 0x0000002804047890 */ /* 0x000fe2000fffe0ff */
[----:B------:R-:W-:-:S03]  /*23d0*/  SHF.L.U32 R2, R17, 0x1f, RZ ;  /* 0x0000001f11027819 */ /* 0x000fc600000006ff */
[----:B------:R-:W-:-:S09]  /*23e0*/  ULEA UR5, UR6, UR4, 0x3 ;  /* 0x0000000406057291 */ /* 0x000fd2000f8e18ff */
[----:B------:R-:W1:Y:S02]  /*23f0*/  SYNCS.PHASECHK.TRANS64.TRYWAIT P0, [UR5], R2 ;  /* 0x00000002ff0075a7 */ /* 0x000e640008001105 */
[----:B-1----:R-:W-:Y:S05]  /*2400*/  @!P0 BRA `(.L_x_36) ;  /* 0x0000006c00a88947 */ /* 0x002fea0003800000 */
.L_x_131:
[----:B------:R-:W-:-:S04]  /*2410*/  UIADD3 UR6, UPT, UPT, UR6, 0x1, URZ ;  /* 0x0000000106067890 */ /* 0x000fc8000fffe0ff */
[----:B------:R-:W-:-:S04]  /*2420*/  UISETP.NE.AND UP0, UPT, UR6, 0x5, UPT ;  /* 0x000000050600788c */ /* 0x000fc8000bf05270 */
[----:B------:R-:W-:Y:S02]  /*2430*/  USEL UR7, URZ, 0x1, UP0 ;  /* 0x00000001ff077887 */ /* 0x000fe40008000000 */
[----:B------:R-:W-:-:S04]  /*2440*/  USEL UR6, UR6, URZ, UP0 ;  /* 0x000000ff06067287 */ /* 0x000fc80008000000 */
[----:B------:R-:W-:Y:S01]  /*2450*/  ULEA UR5, UR6, UR4, 0x3 ;  /* 0x0000000406057291 */ /* 0x000fe2000f8e18ff */
[----:B-1----:R-:W-:-:S04]  /*2460*/  LOP3.LUT R2, R17, UR7, RZ, 0x3c, !PT ;  /* 0x0000000711027c12 */ /* 0x002fc8000f8e3cff */
[----:B------:R-:W-:-:S04]  /*2470*/  SHF.L.U32 R3, R2, 0x1f, RZ ;  /* 0x0000001f02037819 */ /* 0x000fc800000006ff */
[----:B------:R-:W1:Y:S02]  /*2480*/  SYNCS.PHASECHK.TRANS64.TRYWAIT P0, [UR5], R3 ;  /* 0x00000003ff0075a7 */ /* 0x000e640008001105 */
[----:B-1----:R-:W-:Y:S05]  /*2490*/  @!P0 BRA `(.L_x_37) ;  /* 0x0000006c009c8947 */ /* 0x002fea0003800000 */
.L_x_133:
[----:B------:R-:W-:-:S04]  /*24a0*/  UIADD3 UR6, UPT, UPT, UR6, 0x1, URZ ;  /* 0x0000000106067890 */ /* 0x000fc8000fffe0ff */
[----:B------:R-:W-:-:S04]  /*24b0*/  UISETP.NE.AND UP0, UPT, UR6, 0x5, UPT ;  /* 0x000000050600788c */ /* 0x000fc8000bf05270 */
[----:B------:R-:W-:Y:S02]  /*24c0*/  USEL UR7, URZ, 0x1, UP0 ;  /* 0x00000001ff077887 */ /* 0x000fe40008000000 */
[----:B------:R-:W-:-:S04]  /*24d0*/  USEL UR6, UR6, URZ, UP0 ;  /* 0x000000ff06067287 */ /* 0x000fc80008000000 */
[----:B------:R-:W-:Y:S01]  /*24e0*/  ULEA UR5, UR6, UR4, 0x3 ;  /* 0x0000000406057291 */ /* 0x000fe2000f8e18ff */
[----:B------:R-:W-:-:S04]  /*24f0*/  LOP3.LUT R2, R2, UR7, RZ, 0x3c, !PT ;  /* 0x0000000702027c12 */ /* 0x000fc8000f8e3cff */
[----:B-1----:R-:W-:-:S04]  /*2500*/  SHF.L.U32 R3, R2, 0x1f, RZ ;  /* 0x0000001f02037819 */ /* 0x002fc800000006ff */
[----:B------:R-:W1:Y:S02]  /*2510*/  SYNCS.PHASECHK.TRANS64.TRYWAIT P0, [UR5], R3 ;  /* 0x00000003ff0075a7 */ /* 0x000e640008001105 */
[----:B-1----:R-:W-:Y:S05]  /*2520*/  @!P0 BRA `(.L_x_38) ;  /* 0x0000006c00908947 */ /* 0x002fea0003800000 */
.L_x_135:
        /* <DEDUP_REMOVED lines=9> */
.L_x_137:
[----:B------:R-:W-:-:S04]  /*25c0*/  UIADD3 UR6, UPT, UPT, UR6, 0x1, URZ ;  /* 0x0000000106067890 */ /* 0x000fc8000fffe0ff */
[----:B------:R-:W-:-:S04]  /*25d0*/  UISETP.NE.AND UP0, UPT, UR6, 0x5, UPT ;  /* 0x000000050600788c */ /* 0x000fc8000bf05270 */
[----:B------:R-:W-:Y:S02]  /*25e0*/  USEL UR5, URZ, 0x1, UP0 ;  /* 0x00000001ff057887 */ /* 0x000fe40008000000 */
[----:B------:R-:W-:-:S04]  /*25f0*/  USEL UR6, UR6, URZ, UP0 ;  /* 0x000000ff06067287 */ /* 0x000fc80008000000 */
[----:B------:R-:W-:Y:S01]  /*2600*/  ULEA UR6, UR6, UR4, 0x3 ;  /* 0x0000000406067291 */ /* 0x000fe2000f8e18ff */
[----:B------:R-:W-:-:S04]  /*2610*/  LOP3.LUT R2, R2, UR5, RZ, 0x3c, !PT ;  /* 0x0000000502027c12 */ /* 0x000fc8000f8e3cff */
[----:B------:R-:W-:Y:S01]  /*2620*/  SHF.L.U32 R2, R2, 0x1f, RZ ;  /* 0x0000001f02027819 */ /* 0x000fe200000006ff */
[----:B-1--4-:R-:W-:-:S07]  /*2630*/  IMAD.U32 R0, RZ, RZ, UR6 ;  /* 0x00000006ff007e24 */ /* 0x012fce000f8e00ff */
.L_x_40:
[----:B-1----:R1:W2:Y:S02]  /*2640*/  SYNCS.PHASECHK.TRANS64.TRYWAIT P0, [R0+URZ], R2 ;  /* 0x00000002000075a7 */ /* 0x0022a400080011ff */
[----:B--2---:R-:W-:Y:S05]  /*2650*/  @!P0 NANOSLEEP.SYNCS 0x989680 ;  /* 0x009896800000895d */ /* 0x004fea0003900000 */
[----:B------:R-:W2:Y:S02]  /*2660*/  @!P0 SYNCS.PHASECHK.TRANS64 P0, [R0+URZ], R2 ;  /* 0x00000002000085a7 */ /* 0x000ea400080010ff */
[----:B--2---:R-:W-:Y:S05]  /*2670*/  @P0 EXIT ;  /* 0x000000000000094d */ /* 0x004fea0003800000 */
[----:B------:R-:W-:Y:S05]  /*2680*/  BRA `(.L_x_40) ;  /* 0xfffffffc00ec7947 */ /* 0x000fea000383ffff */
.L_x_17:
[----:B------:R-:W-:-:S04]  /*2690*/  UISETP.NE.AND UP1, UPT, UR37, URZ, UPT ;  /* 0x000000ff2500728c */ /* 0x000fc8000bf25270 */
[----:B------:R-:W-:-:S09]  /*26a0*/  UISETP.NE.OR UP1, UPT, UR8, 0x1, UP1 ;  /* 0x000000010800788c */ /* 0x000fd20008f25670 */
[----:B------:R-:W-:Y:S05]  /*26b0*/  BRA.U UP1, `(.L_x_41) ;  /* 0x0000000501487547 */ /* 0x000fea000b800000 */
[----:B------:R-:W-:Y:S01]  /*26c0*/  ISETP.NE.AND P2, PT, R2, RZ, PT ;  /* 0x000000ff0200720c */ /* 0x000fe20003f45270 */
[----:B------:R-:W-:Y:S01]  /*26d0*/  IMAD.MOV.U32 R12, RZ, RZ, 0x1 ;  /* 0x00000001ff0c7424 */ /* 0x000fe200078e00ff */
[----:B------:R-:W-:Y:S02]  /*26e0*/  CS2R R10, SRZ ;  /* 0x00000000000a7805 */ /* 0x000fe4000001ff00 */
[----:B------:R-:W-:Y:S01]  /*26f0*/  CS2R R8, SRZ ;  /* 0x0000000000087805 */ /* 0x000fe2000001ff00 */
[----:B------:R-:W-:Y:S01]  /*2700*/  UMOV UR4, 0x400 ;  /* 0x0000040000047882 */ /* 0x000fe20000000000 */
[----:B------:R-:W-:Y:S01]  /*2710*/  UMOV UR6, URZ ;  /* 0x000000ff00067c82 */ /* 0x000fe20008000000 */
[----:B------:R-:W-:-:S12]  /*2720*/  ULEA UR37, UR37, UR4, 0x18 ;  /* 0x0000000425257291 */ /* 0x000fd8000f8ec0ff */
.L_x_45:
[----:B------:R-:W-:Y:S02]  /*2730*/  LEA R0, R8, UR37, 0x3 ;  /* 0x0000002508007c11 */ /* 0x000fe4000f8e18ff */
[----:B------:R-:W-:-:S03]  /*2740*/  SHF.L.U32 R4, R9, 0x1f, RZ ;  /* 0x0000001f09047819 */ /* 0x000fc600000006ff */
[----:B------:R-:W-:Y:S01]  /*2750*/  VIADD R5, R0, 0x110 ;  /* 0x0000011000057836 */ /* 0x000fe20000000000 */
[----:B------:R-:W1:Y:S02]  /*2760*/  SYNCS.PHASECHK.TRANS64.TRYWAIT P0, [R0+URZ+0x100], R4 ;  /* 0x00010004000075a7 */ /* 0x000e6400080011ff */
[----:B-1----:R-:W-:Y:S05]  /*2770*/  @!P0 BRA `(.L_x_42) ;  /* 0x0000006c002c8947 */ /* 0x002fea0003800000 */
.L_x_138:
[----:B------:R-:W-:Y:S01]  /*2780*/  ULEA UR5, UR6, UR37, 0x3 ;  /* 0x0000002506057291 */ /* 0x000fe2000f8e18ff */
[----:B-1----:R-:W-:Y:S01]  /*2790*/  PRMT R0, RZ, 0x654, R5 ;  /* 0x00000654ff007816 */ /* 0x002fe20000000005 */
[----:B------:R-:W-:Y:S01]  /*27a0*/  @!P2 IMAD.MOV.U32 R4, RZ, RZ, 0x10 ;  /* 0x00000010ff04a424 */ /* 0x000fe200078e00ff */
[----:B------:R-:W-:Y:S01]  /*27b0*/  SHF.L.U32 R5, R12, 0x1f, RZ ;  /* 0x0000001f0c057819 */ /* 0x000fe200000006ff */
[----:B------:R-:W-:Y:S01]  /*27c0*/  UIADD3 UR4, UPT, UPT, UR5, 0xa0, URZ ;  /* 0x000000a005047890 */ /* 0x000fe2000fffe0ff */
[----:B------:R1:W-:Y:S05]  /*27d0*/  SYNCS.ARRIVE.TRANS64.RED.A1T0 RZ, [R0+URZ], RZ ;  /* 0x000000ff00ff79a7 */ /* 0x0003ea00081004ff */
[----:B------:R-:W-:Y:S01]  /*27e0*/  IMAD.U32 R6, RZ, RZ, UR4 ;  /* 0x00000004ff067e24 */ /* 0x000fe2000f8e00ff */
[----:B------:R-:W2:Y:S04]  /*27f0*/  SYNCS.PHASECHK.TRANS64.TRYWAIT P0, [UR5+0xb0], R5 ;  /* 0x0000b005ff0075a7 */ /* 0x000ea80008001105 */
[----:B------:R-:W-:Y:S01]  /*2800*/  PRMT R6, R2, 0x654, R6 ;  /* 0x0000065402067816 */ /* 0x000fe20000000006 */
[----:B-12---:R-:W-:Y:S06]  /*2810*/  @!P0 BRA `(.L_x_43) ;  /* 0x0000006c00188947 */ /* 0x006fec0003800000 */
.L_x_140:
[----:B------:R-:W-:Y:S01]  /*2820*/  ULEA UR4, UR6, UR37, 0x4 ;  /* 0x0000002506047291 */ /* 0x000fe2000f8e20ff */
[----:B------:R-:W-:Y:S01]  /*2830*/  SEL R3, R6, R3, !P2 ;  /* 0x0000000306037207 */ /* 0x000fe20005000000 */
[----:B------:R-:W-:Y:S01]  /*2840*/  UIADD3 UR5, UPT, UPT, UR5, 0xa0, URZ ;  /* 0x000000a005057890 */ /* 0x000fe2000fffe0ff */
[----:B-1----:R-:W-:Y:S01]  /*2850*/  LEA R0, R11, UR37, 0x3 ;  /* 0x000000250b007c11 */ /* 0x002fe2000f8e18ff */
[----:B------:R-:W-:Y:S01]  /*2860*/  UIADD3 UR4, UPT, UPT, UR4, 0x130, URZ ;  /* 0x0000013004047890 */ /* 0x000fe2000fffe0ff */
[----:B------:R1:W-:Y:S01]  /*2870*/  @!P2 SYNCS.ARRIVE.TRANS64.RED RZ, [R3+URZ], R4 ;  /* 0x0000000403ffa9a7 */ /* 0x0003e200080004ff */
[----:B------:R-:W-:Y:S01]  /*2880*/  UIADD3 UR6, UPT, UPT, UR6, 0x1, URZ ;  /* 0x0000000106067890 */ /* 0x000fe2000fffe0ff */
[----:B------:R-:W-:-:S03]  /*2890*/  VIADD R8, R8, 0x1 ;  /* 0x0000000108087836 */ /* 0x000fc60000000000 */
[----:B------:R-:W-:Y:S02]  /*28a0*/  UISETP.NE.AND UP0, UPT, UR6, 0x2, UPT ;  /* 0x000000020600788c */ /* 0x000fe4000bf05270 */
[----:B------:R-:W-:Y:S01]  /*28b0*/  ISETP.NE.AND P0, PT, R8, 0x2, PT ;  /* 0x000000020800780c */ /* 0x000fe20003f05270 */
[----:B------:R-:W-:Y:S06]  /*28c0*/  UGETNEXTWORKID.BROADCAST [UR4], [UR5] ;  /* 0x00000000040073ca */ /* 0x000fec0008000100 */
[----:B------:R-:W-:Y:S02]  /*28d0*/  USEL UR4, URZ, 0x1, UP0 ;  /* 0x00000001ff047887 */ /* 0x000fe40008000000 */
[----:B------:R-:W-:-:S04]  /*28e0*/  USEL UR6, UR6, URZ, UP0 ;  /* 0x000000ff06067287 */ /* 0x000fc80008000000 */
[----:B------:R-:W-:Y:S02]  /*28f0*/  LOP3.LUT R12, R12, UR4, RZ, 0x3c, !PT ;  /* 0x000000040c0c7c12 */ /* 0x000fe4000f8e3cff */
[----:B-1----:R-:W-:-:S04]  /*2900*/  SHF.L.U32 R4, R10, 0x1f, RZ ;  /* 0x0000001f0a047819 */ /* 0x002fc800000006ff */
[----:B------:R-:W1:Y:S02]  /*2910*/  SYNCS.PHASECHK.TRANS64.TRYWAIT P1, [R0+URZ+0xa0], R4 ;  /* 0x0000a004000075a7 */ /* 0x000e6400080211ff */
[----:B-1----:R-:W-:Y:S05]  /*2920*/  @!P1 BRA `(.L_x_44) ;  /* 0x0000006800ec9947 */ /* 0x002fea0003800000 */
.L_x_141:
[C---:B-1----:R-:W-:Y:S01]  /*2930*/  LEA R4, R11.reuse, UR37, 0x4 ;  /* 0x000000250b047c11 */ /* 0x042fe2000f8e20ff */
[----:B------:R-:W-:Y:S01]  /*2940*/  VIADD R0, R0, 0xb0 ;  /* 0x000000b000007836 */ /* 0x000fe20000000000 */
[----:B------:R-:W-:Y:S01]  /*2950*/  SEL R8, R8, RZ, P0 ;  /* 0x000000ff08087207 */ /* 0x000fe20000000000 */
[----:B------:R-:W-:-:S03]  /*2960*/  VIADD R11, R11, 0x1 ;  /* 0x000000010b0b7836 */ /* 0x000fc60000000000 */
[----:B------:R-:W1:Y:S01]  /*2970*/  LDS.128 R4, [R4+0x130] ;  /* 0x0001300004047984 */ /* 0x000e620000000c00 */
[----:B------:R-:W-:Y:S02]  /*2980*/  PRMT R0, RZ, 0x654, R0 ;  /* 0x00000654ff007816 */ /* 0x000fe40000000000 */
[C---:B------:R-:W-:Y:S01]  /*2990*/  ISETP.NE.AND P1, PT, R11.reuse, 0x2, PT ;  /* 0x000000020b00780c */ /* 0x040fe20003f25270 */
[----:B------:R-:W-:Y:S01]  /*29a0*/  @!PT LDS RZ, [RZ] ;  /* 0x00000000fffff984 */ /* 0x000fe20000000800 */
[----:B------:R-:W-:Y:S01]  /*29b0*/  @!PT LDS RZ, [RZ] ;  /* 0x00000000fffff984 */ /* 0x000fe20000000800 */
[----:B------:R-:W-:Y:S01]  /*29c0*/  @!PT LDS RZ, [RZ] ;  /* 0x00000000fffff984 */ /* 0x000fe20000000800 */
[----:B------:R-:W-:Y:S01]  /*29d0*/  @!PT LDS RZ, [RZ] ;  /* 0x00000000fffff984 */ /* 0x000fe20000000800 */
[----:B------:R2:W-:Y:S06]  /*29e0*/  MEMBAR.ALL.CTA ;  /* 0x0000000000007992 */ /* 0x0005ec0000008000 */
[----:B--2---:R-:W2:Y:S01]  /*29f0*/  FENCE.VIEW.ASYNC.S ;  /* 0x00000000000073c6 */ /* 0x004ea20000000000 */
[----:B------:R-:W-:Y:S01]  /*2a00*/  SEL R11, R11, RZ, P1 ;  /* 0x000000ff0b0b7207 */ /* 0x000fe20000800000 */
[----:B--2---:R2:W-:Y:S01]  /*2a10*/  SYNCS.ARRIVE.TRANS64.RED.A1T0 RZ, [R0+URZ], RZ ;  /* 0x000000ff00ff79a7 */ /* 0x0045e200081004ff */
[----:B-1----:R-:W-:-:S02]  /*2a20*/  LOP3.LUT P3, RZ, R6, 0x1, RZ, 0xc0, !PT ;  /* 0x0000000106ff7812 */ /* 0x002fc4000786c0ff */
[----:B------:R-:W-:-:S04]  /*2a30*/  SEL R4, RZ, 0x1, P1 ;  /* 0x00000001ff047807 */ /* 0x000fc80000800000 */
[----:B------:R-:W-:Y:S02]  /*2a40*/  LOP3.LUT R10, R10, R4, RZ, 0x3c, !PT ;  /* 0x000000040a0a7212 */ /* 0x000fe400078e3cff */
[----:B--2---:R-:W-:-:S04]  /*2a50*/  SEL R0, RZ, 0x1, P0 ;  /* 0x00000001ff007807 */ /* 0x004fc80000000000 */
[----:B------:R-:W-:Y:S01]  /*2a60*/  LOP3.LUT R9, R9, R0, RZ, 0x3c, !PT ;  /* 0x0000000009097212 */ /* 0x000fe200078e3cff */
[----:B------:R-:W-:Y:S06]  /*2a70*/  @P3 BRA `(.L_x_45) ;  /* 0xfffffffc002c3947 */ /* 0x000fec000383ffff */
[----:B------:R-:W-:Y:S01]  /*2a80*/  ULEA UR5, UR6, UR37, 0x3 ;  /* 0x0000002506057291 */ /* 0x000fe2000f8e18ff */
[----:B------:R-:W-:-:S08]  /*2a90*/  SHF.L.U32 R2, R12, 0x1f, RZ ;  /* 0x0000001f0c027819 */ /* 0x000fd000000006ff */
[----:B------:R-:W1:Y:S02]  /*2aa0*/  SYNCS.PHASECHK.TRANS64 P0, [UR5+0xb0], R2 ;  /* 0x0000b002ff0075a7 */ /* 0x000e640008001005 */
[----:B-1----:R-:W-:Y:S05]  /*2ab0*/  @P0 BRA `(.L_x_46) ;  /* 0x0000000000080947 */ /* 0x002fea0003800000 */
[----:B------:R-:W1:Y:S02]  /*2ac0*/  SYNCS.PHASECHK.TRANS64.TRYWAIT P0, [UR5+0xb0], R2 ;  /* 0x0000b002ff0075a7 */ /* 0x000e640008001105 */
[----:B-1----:R-:W-:Y:S05]  /*2ad0*/  @!P0 BRA `(.L_x_47) ;  /* 0x0000006800948947 */ /* 0x002fea0003800000 */
.L_x_46:
[----:B------:R-:W-:-:S04]  /*2ae0*/  UIADD3 UR4, UPT, UPT, UR6, 0x1, URZ ;  /* 0x0000000106047890 */ /* 0x000fc8000fffe0ff */
[----:B------:R-:W-:-:S04]  /*2af0*/  UISETP.NE.AND UP0, UPT, UR4, 0x2, UPT ;  /* 0x000000020400788c */ /* 0x000fc8000bf05270 */
[----:B------:R-:W-:Y:S02]  /*2b00*/  USEL UR7, URZ, 0x1, UP0 ;  /* 0x00000001ff077887 */ /* 0x000fe40008000000 */
[----:B------:R-:W-:-:S04]  /*2b10*/  USEL UR4, UR4, URZ, UP0 ;  /* 0x000000ff04047287 */ /* 0x000fc80008000000 */
[----:B------:R-:W-:Y:S01]  /*2b20*/  ULEA UR4, UR4, UR37, 0x3 ;  /* 0x0000002504047291 */ /* 0x000fe2000f8e18ff */
[----:B-1----:R-:W-:-:S04]  /*2b30*/  LOP3.LUT R2, R12, UR7, RZ, 0x3c, !PT ;  /* 0x000000070c027c12 */ /* 0x002fc8000f8e3cff */
[----:B------:R-:W-:-:S04]  /*2b40*/  SHF.L.U32 R0, R2, 0x1f, RZ ;  /* 0x0000001f02007819 */ /* 0x000fc800000006ff */
[----:B------:R-:W1:Y:S02]  /*2b50*/  SYNCS.PHASECHK.TRANS64 P0, [UR4+0xb0], R0 ;  /* 0x0000b000ff0075a7 */ /* 0x000e640008001004 */
[----:B-1----:R-:W-:Y:S05]  /*2b60*/  @P0 EXIT ;  /* 0x000000000000094d */ /* 0x002fea0003800000 */
[----:B------:R-:W-:Y:S02]  /*2b70*/  SHF.L.U32 R2, R2, 0x1f, RZ ;  /* 0x0000001f02027819 */ /* 0x000fe400000006ff */
[----:B------:R-:W-:-:S07]  /*2b80*/  MOV R0, UR4 ;  /* 0x0000000400007c02 */ /* 0x000fce0008000f00 */
.L_x_48:
[----:B-1----:R1:W2:Y:S02]  /*2b90*/  SYNCS.PHASECHK.TRANS64.TRYWAIT P0, [R0+URZ+0xb0], R2 ;  /* 0x0000b002000075a7 */ /* 0x0022a400080011ff */
[----:B--2---:R-:W-:Y:S05]  /*2ba0*/  @!P0 NANOSLEEP.SYNCS 0x989680 ;  /* 0x009896800000895d */ /* 0x004fea0003900000 */
[----:B------:R-:W2:Y:S02]  /*2bb0*/  @!P0 SYNCS.PHASECHK.TRANS64 P0, [R0+URZ+0xb0], R2 ;  /* 0x0000b002000085a7 */ /* 0x000ea400080010ff */
[----:B--2---:R-:W-:Y:S05]  /*2bc0*/  @P0 EXIT ;  /* 0x000000000000094d */ /* 0x004fea0003800000 */
[----:B------:R-:W-:Y:S05]  /*2bd0*/  BRA `(.L_x_48) ;  /* 0xfffffffc00ec7947 */ /* 0x000fea000383ffff */
.L_x_41:
[----:B------:R-:W-:-:S09]  /*2be0*/  UISETP.NE.AND UP1, UPT, UR8, URZ, UPT ;  /* 0x000000ff0800728c */ /* 0x000fd2000bf25270 */
[----:B------:R-:W-:Y:S05]  /*2bf0*/  BRA.U UP1, `(.L_x_49) ;  /* 0x0000000d01c87547 */ /* 0x000fea000b800000 */
[----:B------:R-:W-:Y:S01]  /*2c00*/  UMOV UR4, 0x40 ;  /* 0x0000004000047882 */ /* 0x000fe20000000000 */
[----:B------:R-:W-:Y:S01]  /*2c10*/  NOP ;  /* 0x0000000000007918 */ /* 0x000fe20000000000 */
[----:B------:R-:W-:Y:S01]  /*2c20*/  ULEA UR4, UR37, UR4, 0x18 ;  /* 0x0000000425047291 */ /* 0x000fe2000f8ec0ff */
[----:B------:R-:W-:Y:S02]  /*2c30*/  UMOV UR5, 0x400 ;  /* 0x0000040000057882 */ /* 0x000fe40000000000 */
[----:B------:R-:W-:-:S06]  /*2c40*/  ULEA UR37, UR37, UR5, 0x18 ;  /* 0x0000000525257291 */ /* 0x000fcc000f8ec0ff */
[----:B------:R-:W1:Y:S02]  /*2c50*/  LDS.U8 R0, [UR4+0x1c] ;  /* 0x00001c04ff007984 */ /* 0x000e640008000000 */
[----:B-1----:R-:W-:-:S13]  /*2c60*/  ISETP.NE.AND P0, PT, R0, RZ, PT ;  /* 0x000000ff0000720c */ /* 0x002fda0003f05270 */
[----:B------:R-:W-:Y:S05]  /*2c70*/  @P0 BRA `(.L_x_50) ;  /* 0x0000000000580947 */ /* 0x000fea0003800000 */
[----:B------:R-:W-:-:S13]  /*2c80*/  ELECT P0, URZ, PT ;  /* 0x0000000000ff782f */ /* 0x000fda0003800000 */
[----:B------:R-:W-:Y:S05]  /*2c90*/  @!P0 BRA `(.L_x_51) ;  /* 0x0000000000608947 */ /* 0x000fea0003800000 */
[----:B------:R-:W-:Y:S01]  /*2ca0*/  UMOV UR5, 0x10 ;  /* 0x0000001000057882 */ /* 0x000fe20000000000 */
[----:B------:R-:W-:Y:S01]  /*2cb0*/  HFMA2 R0, -RZ, RZ, 0, 5.9604644775390625e-08 ;  /* 0x00000001ff007431 */ /* 0x000fe200000001ff */
[----:B------:R-:W-:-:S03]  /*2cc0*/  MOV R2, 0xffff ;  /* 0x0000ffff00027802 */ /* 0x000fc60000000f00 */
[----:B------:R-:W-:Y:S04]  /*2cd0*/  DEPBAR.LE SB1, 0x36 ;  /* 0x00009d800000791a */ /* 0x000fe80000000000 */
[----:B------:R-:W1:Y:S02]  /*2ce0*/  UTCATOMSWS.FIND_AND_SET.ALIGN UP0, UR5, UR5 ;  /* 0x00000005000575e3 */ /* 0x000e640008000800 */
[----:B-1----:R-:W-:Y:S01]  /*2cf0*/  MOV R3, UR5 ;  /* 0x0000000500037c02 */ /* 0x002fe20008000f00 */
[----:B------:R-:W-:Y:S06]  /*2d00*/  BRA.U UP0, `(.L_x_52) ;  /* 0x0000000100187547 */ /* 0x000fec000b800000 */
.L_x_53:
[----:B------:R-:W-:Y:S05]  /*2d10*/  NANOSLEEP 0x64 ;  /* 0x000000640000795d */ /* 0x000fea0003800000 */
[----:B------:R-:W-:-:S05]  /*2d20*/  UMOV UR5, 0x10 ;  /* 0x0000001000057882 */ /* 0x000fca0000000000 */
[----:B------:R-:W-:Y:S04]  /*2d30*/  DEPBAR.LE SB1, 0x36 ;  /* 0x00009d800000791a */ /* 0x000fe80000000000 */
[----:B------:R-:W1:Y:S02]  /*2d40*/  UTCATOMSWS.FIND_AND_SET.ALIGN UP0, UR5, UR5 ;  /* 0x00000005000575e3 */ /* 0x000e640008000800 */
[----:B-1----:R-:W-:Y:S01]  /*2d50*/  MOV R3, UR5 ;  /* 0x0000000500037c02 */ /* 0x002fe20008000f00 */
[----:B------:R-:W-:Y:S05]  /*2d60*/  BRA.U !UP0, `(.L_x_53) ;  /* 0xfffffffd08e87547 */ /* 0x000fea000b83ffff */
.L_x_52:
[-C--:B------:R-:W-:Y:S02]  /*2d70*/  SHF.L.U32 R2, R2, R3.reuse, RZ ;  /* 0x0000000302027219 */ /* 0x080fe400000006ff */
[----:B------:R-:W-:Y:S01]  /*2d80*/  SHF.L.U32 R0, R0, R3, RZ ;  /* 0x0000000300007219 */ /* 0x000fe200000006ff */
[----:B------:R-:W-:Y:S02]  /*2d90*/  IMAD.SHL.U32 R3, R3, 0x20, RZ ;  /* 0x0000002003037824 */ /* 0x000fe400078e00ff */
[----:B------:R1:W-:Y:S04]  /*2da0*/  ATOMS.OR RZ, [UR4+0x14], R2 ;  /* 0x00001402ffff798c */ /* 0x0003e8000b000004 */
[----:B------:R1:W-:Y:S04]  /*2db0*/  ATOMS.OR RZ, [UR4+0x18], R0 ;  /* 0x00001800ffff798c */ /* 0x0003e8000b000004 */
[----:B------:R1:W-:Y:S01]  /*2dc0*/  STS [UR37+0x150], R3 ;  /* 0x00015003ff007988 */ /* 0x0003e20008000825 */
[----:B------:R-:W-:Y:S05]  /*2dd0*/  BRA `(.L_x_51) ;  /* 0x0000000000107947 */ /* 0x000fea0003800000 */
.L_x_50:
[----:B------:R-:W-:Y:S02]  /*2de0*/  MOV R0, 0xffffffff ;  /* 0xffffffff00007802 */ /* 0x000fe40000000f00 */
[----:B------:R-:W-:-:S03]  /*2df0*/  MOV R2, 0x2e20 ;  /* 0x00002e2000027802 */ /* 0x000fc60000000f00 */
[----:B------:R1:W-:Y:S04]  /*2e00*/  STS [UR37+0x150], R0 ;  /* 0x00015000ff007988 */ /* 0x0003e80008000825 */
[----:B-1-3-5:R-:W-:Y:S05]  /*2e10*/  CALL.REL.NOINC `($__internal_1_$__cuda_sm10x_tcgen05_guardrail_trap_phase_invalid_during_alloc) ;  /* 0x0000006c00d87944 */ /* 0x02afea0003c00000 */
.L_x_51:
[----:B------:R-:W-:Y:S05]  /*2e20*/  WARPSYNC.ALL ;  /* 0x0000000000007948 */ /* 0x000fea0003800000 */
[----:B------:R-:W2:Y:S01]  /*2e30*/  S2UR UR5, SR_CgaCtaId ;  /* 0x00000000000579c3 */ /* 0x000ea20000008800 */
[----:B------:R-:W-:Y:S01]  /*2e40*/  UMOV UR4, 0x400 ;  /* 0x0000040000047882 */ /* 0x000fe20000000000 */
[----:B------:R-:W-:-:S06]  /*2e50*/  NOP ;  /* 0x0000000000007918 */ /* 0x000fcc0000000000 */
[----:B------:R-:W-:Y:S06]  /*2e60*/  BAR.ARV 0x6, 0xa0 ;  /* 0x0182800000007b1d */ /* 0x000fec0000002000 */
[----:B------:R-:W4:Y:S01]  /*2e70*/  LDCU UR7, c[0x0][0x38c] ;  /* 0x00007180ff0777ac */ /* 0x000f220008000800 */
[----:B------:R-:W-:Y:S01]  /*2e80*/  IMAD.MOV.U32 R11, RZ, RZ, 0x1 ;  /* 0x00000001ff0b7424 */ /* 0x000fe200078e00ff */
[----:B------:R-:W-:Y:S01]  /*2e90*/  CS2R R8, SRZ ;  /* 0x0000000000087805 */ /* 0x000fe2000001ff00 */
[----:B------:R-:W-:Y:S01]  /*2ea0*/  IMAD.MOV.U32 R10, RZ, RZ, RZ ;  /* 0x000000ffff0a7224 */ /* 0x000fe200078e00ff */
[----:B------:R-:W3:Y:S01]  /*2eb0*/  LDCU UR6, c[0x0][0x38c] ;  /* 0x00007180ff0677ac */ /* 0x000ee20008000800 */
[----:B------:R-:W-:Y:S01]  /*2ec0*/  UMOV UR14, URZ ;  /* 0x000000ff000e7c82 */ /* 0x000fe20008000000 */
[----:B------:R-:W-:Y:S01]  /*2ed0*/  UMOV UR13, URZ ;  /* 0x000000ff000d7c82 */ /* 0x000fe20008000000 */
[----:B--2---:R-:W-:Y:S01]  /*2ee0*/  ULEA UR5, UR5, UR4, 0x18 ;  /* 0x0000000405057291 */ /* 0x004fe2000f8ec0ff */
[----:B------:R-:W-:Y:S01]  /*2ef0*/  UMOV UR24, 0x0 ;  /* 0x0000000000187882 */ /* 0x000fe20000000000 */
[----:B------:R-:W-:-:S02]  /*2f00*/  UMOV UR25, 0x4418010 ;  /* 0x0441801000197882 */ /* 0x000fc40000000000 */
[----:B------:R-:W-:Y:S02]  /*2f10*/  UIADD3 UR10, UPT, UPT, UR5, 0x10400, URZ ;  /* 0x00010400050a7890 */ /* 0x000fe4000fffe0ff */
[----:B------:R-:W-:Y:S02]  /*2f20*/  UIADD3 UR15, UPT, UPT, UR5, 0x6400, URZ ;  /* 0x00006400050f7890 */ /* 0x000fe4000fffe0ff */
[----:B----4-:R-:W-:Y:S01]  /*2f30*/  UIADD3 UR7, UPT, UPT, UR7, 0x7f, URZ ;  /* 0x0000007f07077890 */ /* 0x010fe2000fffe0ff */
[----:B-1----:R-:W1:Y:S01]  /*2f40*/  LDS R0, [UR5+0x150] ;  /* 0x00015005ff007984 */ /* 0x002e620008000800 */
[----:B------:R-:W-:Y:S02]  /*2f50*/  USHF.R.U32.HI UR10, URZ, 0x4, UR10 ;  /* 0x00000004ff0a7899 */ /* 0x000fe4000801160a */
[----:B------:R-:W-:Y:S02]  /*2f60*/  USHF.R.S32.HI UR4, URZ, 0x1f, UR7 ;  /* 0x0000001fff047899 */ /* 0x000fe40008011407 */
[----:B------:R-:W-:-:S02]  /*2f70*/  USHF.R.U32.HI UR15, URZ, 0x4, UR15 ;  /* 0x00000004ff0f7899 */ /* 0x000fc4000801160f */
[----:B------:R-:W-:Y:S02]  /*2f80*/  ULEA.HI UR4, UR4, UR7, URZ, 0x7 ;  /* 0x0000000704047291 */ /* 0x000fe4000f8f38ff */
[----:B------:R-:W-:Y:S02]  /*2f90*/  ULOP3.LUT UR10, UR10, 0x3fff, URZ, 0xc0, !UPT ;  /* 0x00003fff0a0a7892 */ /* 0x000fe4000f8ec0ff */
[----:B------:R-:W-:Y:S01]  /*2fa0*/  USHF.R.S32.HI UR4, URZ, 0x7, UR4 ;  /* 0x00000007ff047899 */ /* 0x000fe20008011404 */
[----:B------:R-:W-:Y:S01]  /*2fb0*/  UMOV UR22, 0x0 ;  /* 0x0000000000167882 */ /* 0x000fe20000000000 */
[----:B------:R-:W-:Y:S02]  /*2fc0*/  UMOV UR23, 0x4418010 ;  /* 0x0441801000177882 */ /* 0x000fe40000000000 */
[----:B------:R-:W-:Y:S02]  /*2fd0*/  UISETP.LT.AND UP0, UPT, UR4, 0x1, UPT ;  /* 0x000000010400788c */ /* 0x000fe4000bf01270 */
[----:B------:R-:W-:-:S02]  /*2fe0*/  ULOP3.LUT UR15, UR15, 0x3fff, URZ, 0xc0, !UPT ;  /* 0x00003fff0f0f7892 */ /* 0x000fc4000f8ec0ff */
[----:B------:R-:W-:Y:S02]  /*2ff0*/  USEL UR9, UR4, 0x1, !UP0 ;  /* 0x0000000104097887 */ /* 0x000fe4000c000000 */
[----:B------:R-:W-:Y:S02]  /*3000*/  ULOP3.LUT UR10, UR10, 0x4000000, URZ, 0xfc, !UPT ;  /* 0x040000000a0a7892 */ /* 0x000fe4000f8efcff */
[----:B------:R-:W-:Y:S02]  /*3010*/  UIADD3 UR9, UPT, UPT, -UR9, URZ, URZ ;  /* 0x000000ff09097290 */ /* 0x000fe4000fffe1ff */
[----:B---3--:R-:W-:Y:S01]  /*3020*/  UISETP.GE.AND UP3, UPT, UR6, 0x1, UPT ;  /* 0x000000010600788c */ /* 0x008fe2000bf66270 */
[----:B------:R-:W-:Y:S01]  /*3030*/  UMOV UR20, 0x0 ;  /* 0x0000000000147882 */ /* 0x000fe20000000000 */
[----:B------:R-:W-:Y:S01]  /*3040*/  UMOV UR21, 0x4418010 ;  /* 0x0441801000157882 */ /* 0x000fe20000000000 */
[----:B------:R-:W-:Y:S01]  /*3050*/  UMOV UR18, 0x0 ;  /* 0x0000000000127882 */ /* 0x000fe20000000000 */
[----:B------:R-:W-:Y:S01]  /*3060*/  UMOV UR19, 0x4418010 ;  /* 0x0441801000137882 */ /* 0x000fe20000000000 */
[----:B-1----:R-:W-:-:S15]  /*3070*/  R2UR UR16, R0 ;  /* 0x00000000001072ca */ /* 0x002fde00000e0000 */
.L_x_60:
[----:B------:R-:W-:Y:S02]  /*3080*/  LEA R0, R10, UR5, 0x3 ;  /* 0x000000050a007c11 */ /* 0x000fe4000f8e18ff */
[----:B------:R-:W-:Y:S02]  /*3090*/  SHF.L.U32 R2, R9, 0x1f, RZ ;  /* 0x0000001f09027819 */ /* 0x000fe400000006ff */
[----:B------:R-:W-:Y:S01]  /*30a0*/  PLOP3.LUT P0, PT, PT, PT, UP3, 0x80, 0x8 ;  /* 0x000000000008781c */ /* 0x000fe20003f0f038 */
[----:B------:R-:W-:Y:S01]  /*30b0*/  VIADD R3, R0, 0xb0 ;  /* 0x000000b000037836 */ /* 0x000fe20000000000 */
[----:B-1----:R-:W1:Y:S02]  /*30c0*/  SYNCS.PHASECHK.TRANS64.TRYWAIT P1, [R0+URZ+0xa0], R2 ;  /* 0x0000a002000075a7 */ /* 0x002e6400080211ff */
[----:B-1-3--:R-:W-:Y:S09]  /*30d0*/  @!P1 BRA `(.L_x_54) ;  /* 0x00000064002c9947 */ /* 0x00aff20003800000 */
.L_x_143:
[----:B------:R-:W-:Y:S01]  /*30e0*/  LEA R4, R10, UR5, 0x4 ;  /* 0x000000050a047c11 */ /* 0x000fe2000f8e20ff */
[----:B------:R-:W-:Y:S01]  /*30f0*/  @UP3 ULEA UR6, UR13, UR5, 0x3 ;  /* 0x000000050d063291 */ /* 0x000fe2000f8e18ff */
[----:B------:R-:W-:Y:S01]  /*3100*/  PLOP3.LUT P2, PT, PT, PT, PT, 0x80, 0x8 ;  /* 0x000000000008781c */ /* 0x000fe20003f4f070 */
[----:B------:R-:W-:Y:S01]  /*3110*/  ULEA UR7, UR14, UR5, 0x3 ;  /* 0x000000050e077291 */ /* 0x000fe2000f8e18ff */
[----:B------:R-:W-:Y:S02]  /*3120*/  PRMT R3, RZ, 0x654, R3 ;  /* 0x00000654ff037816 */ /* 0x000fe40000000003 */
[----:B------:R-:W2:Y:S01]  /*3130*/  LDS.128 R4, [R4+0x130] ;  /* 0x0001300004047984 */ /* 0x000ea20000000c00 */
[----:B-1----:R-:W-:Y:S02]  /*3140*/  @P0 SHF.L.U32 R2, R8, 0x1f, RZ ;  /* 0x0000001f08020819 */ /* 0x002fe400000006ff */
[----:B------:R-:W-:Y:S01]  /*3150*/  SHF.L.U32 R0, R11, 0x1f, RZ ;  /* 0x0000001f0b007819 */ /* 0x000fe200000006ff */
[----:B------:R-:W-:Y:S01]  /*3160*/  @!PT LDS RZ, [RZ] ;  /* 0x00000000fffff984 */ /* 0x000fe20000000800 */
[----:B------:R-:W-:Y:S01]  /*3170*/  @!PT LDS RZ, [RZ] ;  /* 0x00000000fffff984 */ /* 0x000fe20000000800 */
[----:B------:R-:W-:Y:S01]  /*3180*/  @!PT LDS RZ, [RZ] ;  /* 0x00000000fffff984 */ /* 0x000fe20000000800 */
[----:B------:R-:W-:Y:S01]  /*3190*/  @!PT LDS RZ, [RZ] ;  /* 0x00000000fffff984 */ /* 0x000fe20000000800 */
[----:B------:R1:W-:Y:S06]  /*31a0*/  MEMBAR.ALL.CTA ;  /* 0x0000000000007992 */ /* 0x0003ec0000008000 */
[----:B-1----:R-:W1:Y:S02]  /*31b0*/  FENCE.VIEW.ASYNC.S ;  /* 0x00000000000073c6 */ /* 0x002e640000000000 */
[----:B-1----:R1:W-:Y:S01]  /*31c0*/  SYNCS.ARRIVE.TRANS64.RED.A1T0 RZ, [R3+URZ], RZ ;  /* 0x000000ff03ff79a7 */ /* 0x0023e200081004ff */
[----:B------:R1:W3:Y:S01]  /*31d0*/  @P0 SYNCS.PHASECHK.TRANS64.TRYWAIT P2, [UR6], R2 ;  /* 0x00000002ff0005a7 */ /* 0x0002e20008041106 */
[----:B------:R-:W-:Y:S01]  /*31e0*/  ULEA.HI UR6, UR14, UR14, URZ, 0x1 ;  /* 0x0000000e0e067291 */ /* 0x000fe2000f8f08ff */
[----:B--2---:R-:W-:-:S03]  /*31f0*/  LOP3.LUT P1, RZ, R6, 0x1, RZ, 0xc0, !PT ;  /* 0x0000000106ff7812 */ /* 0x004fc6000782c0ff */
[----:B------:R-:W-:Y:S02]  /*3200*/  USHF.L.U32 UR8, UR6, 0x7, URZ ;  /* 0x0000000706087899 */ /* 0x000fe400080006ff */
[----:B------:R-:W-:Y:S02]  /*3210*/  ULOP3.LUT UR6, UR6, 0xffe, URZ, 0xc0, !UPT ;  /* 0x00000ffe06067892 */ /* 0x000fe4000f8ec0ff */
[----:B------:R-:W-:Y:S02]  /*3220*/  ULOP3.LUT UR8, UR8, 0xffffff00, URZ, 0xc0, !UPT ;  /* 0xffffff0008087892 */ /* 0x000fe4000f8ec0ff */
[----:B------:R-:W-:Y:S02]  /*3230*/  UIADD3 UR6, UPT, UPT, -UR6, UR14, URZ ;  /* 0x0000000e06067290 */ /* 0x000fe4000fffe1ff */
[----:B------:R-:W-:Y:S01]  /*3240*/  UIADD3 UR8, UPT, UPT, UR16, UR8, URZ ;  /* 0x0000000810087290 */ /* 0x000fe2000fffe0ff */
[----:B------:R-:W2:Y:S03]  /*3250*/  SYNCS.PHASECHK.TRANS64.TRYWAIT P0, [UR7+0xe0], R0 ;  /* 0x0000e000ff0075a7 */ /* 0x000ea60008001107 */
[----:B------:R-:W-:Y:S01]  /*3260*/  ULEA UR8, UR6, UR8, 0x14 ;  /* 0x0000000806087291 */ /* 0x000fe2000f8ea0ff */
[----:B-123--:R-:W-:Y:S11]  /*3270*/  @!P0 BRA `(.L_x_55) ;  /* 0x0000006000d88947 */ /* 0x00eff60003800000 */
.L_x_145:
[----:B------:R-:W-:Y:S01]  /*3280*/  IADD3 R10, PT, PT, R10, 0x1, RZ ;  /* 0x000000010a0a7810 */ /* 0x000fe20007ffe0ff */
[----:B------:R-:W-:Y:S06]  /*3290*/  BRA.U !UP3, `(.L_x_56) ;  /* 0x000000010bc07547 */ /* 0x000fec000b800000 */
[----:B------:R-:W-:Y:S01]  /*32a0*/  UPLOP3.LUT UP4, UPT, UPT, UPT, UPT, 0x40, 0x4 ;  /* 0x000000000004789c */ /* 0x000fe20003f8e870 */
[----:B------:R-:W-:Y:S01]  /*32b0*/  UMOV UR12, UR9 ;  /* 0x00000009000c7c82 */ /* 0x000fe20008000000 */
[----:B------:R-:W-:Y:S01]  /*32c0*/  UMOV UR11, UR4 ;  /* 0x00000004000b7c82 */ /* 0x000fe20008000000 */
[----:B------:R-:W-:-:S08]  /*32d0*/  UMOV UR17, UR13 ;  /* 0x0000000d00117c82 */ /* 0x000fd00008000000 */
.L_x_59:
[----:B------:R-:W-:Y:S02]  /*32e0*/  UIADD3 UR12, UPT, UPT, UR12, 0x1, URZ ;  /* 0x000000010c0c7890 */ /* 0x000fe4000fffe0ff */
[----:B--2---:R-:W-:Y:S02]  /*32f0*/  ULEA UR6, UR17, UR5, 0x3 ;  /* 0x0000000511067291 */ /* 0x004fe4000f8e18ff */
[----:B------:R-:W-:Y:S01]  /*3300*/  UISETP.NE.AND UP0, UPT, UR12, URZ, UPT ;  /* 0x000000ff0c00728c */ /* 0x000fe2000bf05270 */
[----:B---3--:R-:W-:Y:S10]  /*3310*/  @P2 BRA `(.L_x_57) ;  /* 0x00000000000c2947 */ /* 0x008ff40003800000 */
[----:B-1----:R-:W-:Y:S04]  /*3320*/  SHF.L.U32 R2, R8, 0x1f, RZ ;  /* 0x0000001f08027819 */ /* 0x002fe800000006ff */
[----:B------:R-:W1:Y:S02]  /*3330*/  SYNCS.PHASECHK.TRANS64.TRYWAIT P0, [UR6], R2 ;  /* 0x00000002ff0075a7 */ /* 0x000e640008001106 */
[----:B-1----:R-:W-:Y:S05]  /*3340*/  @!P0 BRA `(.L_x_58) ;  /* 0x0000006000bc8947 */ /* 0x002fea0003800000 */
.L_x_57:
[----:B------:R-:W-:Y:S01]  /*3350*/  UISETP.NE.AND UP1, UPT, UR11, 0x1, UPT ;  /* 0x000000010b00788c */ /* 0x000fe2000bf25270 */
[----:B------:R-:W-:Y:S01]  /*3360*/  PLOP3.LUT P2, PT, PT, PT, PT, 0x80, 0x8 ;  /* 0x000000000008781c */ /* 0x000fe20003f4f070 */
[----:B------:R-:W-:Y:S02]  /*3370*/  UIADD3 UR13, UPT, UPT, UR17, 0x1, URZ ;  /* 0x00000001110d7890 */ /* 0x000fe4000fffe0ff */
[----:B------:R-:W-:Y:S02]  /*3380*/  ULEA UR28, UR17, UR15, 0x9 ;  /* 0x0000000f111c7291 */ /* 0x000fe4000f8e48ff */
[----:B------:R-:W-:Y:S01]  /*3390*/  UISETP.NE.AND UP2, UPT, UR13, 0x5, UPT ;  /* 0x000000050d00788c */ /* 0x000fe2000bf45270 */
[----:B------:R-:W-:Y:S01]  /*33a0*/  PLOP3.LUT P0, PT, PT, PT, UP1, 0x80, 0x8 ;  /* 0x000000000008781c */ /* 0x000fe20003f0f018 */
[----:B------:R-:W-:Y:S02]  /*33b0*/  UIADD3 UR40, UPT, UPT, UR28, 0x80, URZ ;  /* 0x000000801c287890 */ /* 0x000fe4000fffe0ff */
[----:B------:R-:W-:Y:S02]  /*33c0*/  USEL UR27, URZ, 0x1, UP2 ;  /* 0x00000001ff1b7887 */ /* 0x000fe40009000000 */
[----:B------:R-:W-:Y:S02]  /*33d0*/  USEL UR13, UR13, URZ, UP2 ;  /* 0x000000ff0d0d7287 */ /* 0x000fe40009000000 */
[----:B------:R-:W-:Y:S02]  /*33e0*/  UIADD3 UR36, UPT, UPT, UR28, 0x100, URZ ;  /* 0x000001001c247890 */ /* 0x000fe4000fffe0ff */
[----:B------:R-:W-:Y:S01]  /*33f0*/  @UP1 ULEA UR26, UR13, UR5, 0x3 ;  /* 0x000000050d1a1291 */ /* 0x000fe2000f8e18ff */
[----:B------:R-:W-:Y:S01]  /*3400*/  LOP3.LUT R8, R8, UR27, RZ, 0x3c, !PT ;  /* 0x0000001b08087c12 */ /* 0x000fe2000f8e3cff */
[----:B------:R-:W-:Y:S02]  /*3410*/  UIADD3 UR32, UPT, UPT, UR28, 0x180, URZ ;  /* 0x000001801c207890 */ /* 0x000fe4000fffe0ff */
[----:B------:R-:W-:Y:S01]  /*3420*/  UIADD3 UR6, UPT, UPT, UR6, 0x28, URZ ;  /* 0x0000002806067890 */ /* 0x000fe2000fffe0ff */
[----:B-1----:R-:W-:Y:S01]  /*3430*/  @P0 SHF.L.U32 R0, R8, 0x1f, RZ ;  /* 0x0000001f08000819 */ /* 0x002fe200000006ff */
[----:B------:R-:W-:Y:S01]  /*3440*/  UIADD3 UR11, UPT, UPT, UR11, -0x1, URZ ;  /* 0xffffffff0b0b7890 */ /* 0x000fe2000fffe0ff */
[----:B------:R-:W-:Y:S02]  /*3450*/  UMOV UR29, 0x80004020 ;  /* 0x80004020001d7882 */ /* 0x000fe40000000000 */
[----:B------:R2:W3:Y:S01]  /*3460*/  @P0 SYNCS.PHASECHK.TRANS64.TRYWAIT P2, [UR26], R0 ;  /* 0x00000000ff0005a7 */ /* 0x0004e2000804111a */
[----:B------:R-:W-:Y:S01]  /*3470*/  ULEA UR26, UR17, UR10, 0xb ;  /* 0x0000000a111a7291 */ /* 0x000fe2000f8e58ff */
[----:B------:R-:W-:Y:S01]  /*3480*/  UMOV UR27, 0x40004040 ;  /* 0x40004040001b7882 */ /* 0x000fe20000000000 */
[----:B------:R-:W-:Y:S02]  /*3490*/  UMOV UR41, 0x80004020 ;  /* 0x8000402000297882 */ /* 0x000fe40000000000 */
[----:B------:R-:W-:Y:S02]  /*34a0*/  UIADD3 UR38, UPT, UPT, UR26, 0x100, URZ ;  /* 0x000001001a267890 */ /* 0x000fe4000fffe0ff */
[----:B------:R-:W-:Y:S02]  /*34b0*/  UIADD3 UR34, UPT, UPT, UR26, 0x200, URZ ;  /* 0x000002001a227890 */ /* 0x000fe4000fffe0ff */
[----:B------:R-:W-:Y:S01]  /*34c0*/  UIADD3 UR30, UPT, UPT, UR26, 0x300, URZ ;  /* 0x000003001a1e7890 */ /* 0x000fe2000fffe0ff */
[----:B------:R2:W-:Y:S01]  /*34d0*/  UTCQMMA gdesc[UR28], gdesc[UR26], tmem[UR8], tmem[UR24], idesc[UR25], UP4 ;  /* 0x00ff181a1c0075ea */ /* 0x0005e2000a000308 */
[----:B------:R-:W-:Y:S01]  /*34e0*/  UPLOP3.LUT UP4, UPT, UPT, UPT, UPT, 0x80, 0x8 ;  /* 0x000000000008789c */ /* 0x000fe20003f8f070 */
[----:B------:R-:W-:Y:S01]  /*34f0*/  UMOV UR39, 0x40004040 ;  /* 0x4000404000277882 */ /* 0x000fe20000000000 */
[----:B------:R-:W-:Y:S01]  /*3500*/  UMOV UR37, 0x80004020 ;  /* 0x8000402000257882 */ /* 0x000fe20000000000 */
[----:B------:R2:W-:Y:S01]  /*3510*/  UTCQMMA gdesc[UR40], gdesc[UR38], tmem[UR8], tmem[UR22], idesc[UR23], UPT ;  /* 0x00ff1626280075ea */ /* 0x0005e2000b800308 */
[----:B------:R-:W-:Y:S01]  /*3520*/  UMOV UR35, 0x40004040 ;  /* 0x4000404000237882 */ /* 0x000fe20000000000 */
[----:B------:R-:W-:Y:S01]  /*3530*/  UMOV UR33, 0x80004020 ;  /* 0x8000402000217882 */ /* 0x000fe20000000000 */
[----:B------:R-:W-:Y:S01]  /*3540*/  UMOV UR31, 0x40004040 ;  /* 0x40004040001f7882 */ /* 0x000fe20000000000 */
[----:B------:R2:W-:Y:S01]  /*3550*/  UTCQMMA gdesc[UR36], gdesc[UR34], tmem[UR8], tmem[UR20], idesc[UR21], UPT ;  /* 0x00ff1422240075ea */ /* 0x0005e2000b800308 */
[----:B------:R2:W-:Y:S01]  /*3560*/  UTCQMMA gdesc[UR32], gdesc[UR30], tmem[UR8], tmem[UR18], idesc[UR19], UPT ;  /* 0x00ff121e200075ea */ /* 0x0005e2000b800308 */
[----:B------:R2:W-:Y:S01]  /*3570*/  UTCBAR [UR6], URZ ;  /* 0x000000ff060073e9 */ /* 0x0005e200080000ff */
[----:B------:R-:W-:Y:S01]  /*3580*/  UMOV UR17, UR13 ;  /* 0x0000000d00117c82 */ /* 0x000fe20008000000 */
[----:B------:R-:W-:Y:S05]  /*3590*/  BRA.U UP0, `(.L_x_59) ;  /* 0xfffffffd00507547 */ /* 0x000fea000b83ffff */
.L_x_56:
[----:B------:R-:W-:Y:S01]  /*35a0*/  UIADD3 UR14, UPT, UPT, UR14, 0x1, URZ ;  /* 0x000000010e0e7890 */ /* 0x000fe2000fffe0ff */
[C---:B------:R-:W-:Y:S01]  /*35b0*/  ISETP.NE.AND P0, PT, R10.reuse, 0x2, PT ;  /* 0x000000020a00780c */ /* 0x040fe20003f05270 */
[----:B------:R-:W-:Y:S02]  /*35c0*/  UIADD3 UR7, UPT, UPT, UR7, 0xc0, URZ ;  /* 0x000000c007077890 */ /* 0x000fe4000fffe0ff */
[----:B------:R-:W-:Y:S01]  /*35d0*/  UISETP.NE.AND UP0, UPT, UR14, 0x4, UPT ;  /* 0x000000040e00788c */ /* 0x000fe2000bf05270 */
[----:B-12---:R-:W-:Y:S02]  /*35e0*/  SEL R0, RZ, 0x1, P0 ;  /* 0x00000001ff007807 */ /* 0x006fe40000000000 */
[----:B------:R-:W-:Y:S01]  /*35f0*/  SEL R10, R10, RZ, P0 ;  /* 0x000000ff0a0a7207 */ /* 0x000fe20000000000 */
[----:B------:R-:W-:Y:S01]  /*3600*/  USEL UR6, URZ, 0x1, UP0 ;  /* 0x00000001ff067887 */ /* 0x000fe20008000000 */
[----:B------:R-:W-:Y:S01]  /*3610*/  LOP3.LUT R9, R9, R0, RZ, 0x3c, !PT ;  /* 0x0000000009097212 */ /* 0x000fe200078e3cff */
[----:B------:R-:W-:Y:S01]  /*3620*/  USEL UR14, UR14, URZ, UP0 ;  /* 0x000000ff0e0e7287 */ /* 0x000fe20008000000 */
[----:B------:R1:W-:Y:S03]  /*3630*/  UTCBAR [UR7], URZ ;  /* 0x000000ff070073e9 */ /* 0x0003e600080000ff */
[----:B------:R-:W-:Y:S01]  /*3640*/  LOP3.LUT R11, R11, UR6, RZ, 0x3c, !PT ;  /* 0x000000060b0b7c12 */ /* 0x000fe2000f8e3cff */
[----:B------:R-:W-:Y:S07]  /*3650*/  @P1 BRA `(.L_x_60) ;  /* 0xfffffff800881947 */ /* 0x000fee000383ffff */
[----:B------:R-:W2:Y:S01]  /*3660*/  S2UR UR4, SR_CgaCtaId ;  /* 0x00000000000479c3 */ /* 0x000ea20000008800 */
[----:B------:R-:W-:Y:S01]  /*3670*/  ELECT P0, URZ, PT ;  /* 0x0000000000ff782f */ /* 0x000fe20003800000 */
[----:B------:R-:W-:Y:S01]  /*3680*/  IMAD.MOV.U32 R0, RZ, RZ, 0x1 ;  /* 0x00000001ff007424 */ /* 0x000fe200078e00ff */
[----:B------:R-:W-:Y:S01]  /*3690*/  UIADD3 UR5, UPT, UPT, UR5, 0xe0, URZ ;  /* 0x000000e005057890 */ /* 0x000fe2000fffe0ff */
[----:B------:R-:W-:Y:S01]  /*36a0*/  SHF.L.U32 R2, R11, 0x1f, RZ ;  /* 0x0000001f0b027819 */ /* 0x000fe200000006ff */
[----:B------:R-:W-:-:S03]  /*36b0*/  UMOV UR6, 0x40 ;  /* 0x0000004000067882 */ /* 0x000fc60000000000 */
[----:B------:R-:W-:Y:S01]  /*36c0*/  UVIRTCOUNT.DEALLOC.SMPOOL 0x80 ;  /* 0x000000800000784c */ /* 0x000fe20000000000 */
[----:B--2---:R-:W-:Y:S02]  /*36d0*/  ULEA UR4, UR4, UR6, 0x18 ;  /* 0x0000000604047291 */ /* 0x004fe4000f8ec0ff */
[----:B------:R-:W-:-:S07]  /*36e0*/  ULEA UR6, UR14, UR5, 0x3 ;  /* 0x000000050e067291 */ /* 0x000fce000f8e18ff */
[----:B------:R2:W-:Y:S02]  /*36f0*/  @P0 STS.U8 [UR4+0x1c], R0 ;  /* 0x00001c00ff000988 */ /* 0x0005e40008000004 */
[----:B------:R-:W4:Y:S02]  /*3700*/  SYNCS.PHASECHK.TRANS64.TRYWAIT P0, [UR6], R2 ;  /* 0x00000002ff0075a7 */ /* 0x000f240008001106 */
[----:B--2-4-:R-:W-:Y:S05]  /*3710*/  @!P0 BRA `(.L_x_61) ;  /* 0x0000005c00e08947 */ /* 0x014fea0003800000 */
.L_x_148:
[----:B-1----:R-:W-:-:S04]  /*3720*/  UIADD3 UR7, UPT, UPT, UR14, 0x1, URZ ;  /* 0x000000010e077890 */ /* 0x002fc8000fffe0ff */
[----:B------:R-:W-:-:S04]  /*3730*/  UISETP.NE.AND UP0, UPT, UR7, 0x4, UPT ;  /* 0x000000040700788c */ /* 0x000fc8000bf05270 */
[----:B------:R-:W-:Y:S02]  /*3740*/  USEL UR8, URZ, 0x1, UP0 ;  /* 0x00000001ff087887 */ /* 0x000fe40008000000 */
[----:B------:R-:W-:-:S04]  /*3750*/  USEL UR7, UR7, URZ, UP0 ;  /* 0x000000ff07077287 */ /* 0x000fc80008000000 */
[----:B------:R-:W-:Y:S01]  /*3760*/  ULEA UR6, UR7, UR5, 0x3 ;  /* 0x0000000507067291 */ /* 0x000fe2000f8e18ff */
[----:B--2---:R-:W-:-:S04]  /*3770*/  LOP3.LUT R2, R11, UR8, RZ, 0x3c, !PT ;  /* 0x000000080b027c12 */ /* 0x004fc8000f8e3cff */
[----:B------:R-:W-:-:S04]  /*3780*/  SHF.L.U32 R3, R2, 0x1f, RZ ;  /* 0x0000001f02037819 */ /* 0x000fc800000006ff */
[----:B------:R-:W1:Y:S02]  /*3790*/  SYNCS.PHASECHK.TRANS64.TRYWAIT P0, [UR6], R3 ;  /* 0x00000003ff0075a7 */ /* 0x000e640008001106 */
[----:B-1----:R-:W-:Y:S05]  /*37a0*/  @!P0 BRA `(.L_x_62) ;  /* 0x0000005c00d48947 */ /* 0x002fea0003800000 */
.L_x_150:
        /* <DEDUP_REMOVED lines=9> */
.L_x_152:
[----:B------:R-:W-:-:S04]  /*3840*/  UIADD3 UR7, UPT, UPT, UR7, 0x1, URZ ;  /* 0x0000000107077890 */ /* 0x000fc8000fffe0ff */
[----:B------:R-:W-:-:S04]  /*3850*/  UISETP.NE.AND UP0, UPT, UR7, 0x4, UPT ;  /* 0x000000040700788c */ /* 0x000fc8000bf05270 */
[----:B------:R-:W-:Y:S02]  /*3860*/  USEL UR6, URZ, 0x1, UP0 ;  /* 0x00000001ff067887 */ /* 0x000fe40008000000 */
[----:B------:R-:W-:-:S04]  /*3870*/  USEL UR7, UR7, URZ, UP0 ;  /* 0x000000ff07077287 */ /* 0x000fc80008000000 */
[----:B------:R-:W-:Y:S01]  /*3880*/  ULEA UR7, UR7, UR5, 0x3 ;  /* 0x0000000507077291 */ /* 0x000fe2000f8e18ff */
[----:B------:R-:W-:-:S04]  /*3890*/  LOP3.LUT R2, R2, UR6, RZ, 0x3c, !PT ;  /* 0x0000000602027c12 */ /* 0x000fc8000f8e3cff */
[----:B------:R-:W-:-:S04]  /*38a0*/  SHF.L.U32 R2, R2, 0x1f, RZ ;  /* 0x0000001f02027819 */ /* 0x000fc800000006ff */
[----:B------:R-:W2:Y:S02]  /*38b0*/  SYNCS.PHASECHK.TRANS64.TRYWAIT P0, [UR7], R2 ;  /* 0x00000002ff0075a7 */ /* 0x000ea40008001107 */
[----:B--2---:R-:W-:Y:S05]  /*38c0*/  @!P0 BRA `(.L_x_64) ;  /* 0x0000005c00bc8947 */ /* 0x004fea0003800000 */
.L_x_154:
[----:B------:R-:W-:Y:S01]  /*38d0*/  NOP ;  /* 0x0000000000007918 */ /* 0x000fe20000000000 */
[----:B-1----:R-:W1:Y:S01]  /*38e0*/  LDS R0, [UR4+0x14] ;  /* 0x00001404ff007984 */ /* 0x002e620008000800 */
[----:B------:R-:W-:Y:S01]  /*38f0*/  ULOP3.LUT UR6, UR16, 0xffff, URZ, 0xc0, !UPT ;  /* 0x0000ffff10067892 */ /* 0x000fe2000f8ec0ff */
[----:B------:R-:W-:Y:S01]  /*3900*/  UMOV UR8, 0xffff ;  /* 0x0000ffff00087882 */ /* 0x000fe20000000000 */
[----:B------:R-:W-:Y:S02]  /*3910*/  UMOV UR5, 0x1 ;  /* 0x0000000100057882 */ /* 0x000fe40000000000 */
[----:B------:R-:W-:-:S04]  /*3920*/  USHF.R.U32.HI UR6, URZ, 0x5, UR6 ;  /* 0x00000005ff067899 */ /* 0x000fc80008011606 */
[----:B------:R-:W-:Y:S02]  /*3930*/  USHF.L.U32 UR8, UR8, UR6, URZ ;  /* 0x0000000608087299 */ /* 0x000fe400080006ff */
[----:B------:R-:W-:-:S04]  /*3940*/  USHF.L.U32 UR5, UR5, UR6, URZ ;  /* 0x0000000605057299 */ /* 0x000fc800080006ff */
[----:B-1----:R-:W-:-:S04]  /*3950*/  LOP3.LUT R0, R0, UR8, RZ, 0xc0, !PT ;  /* 0x0000000800007c12 */ /* 0x002fc8000f8ec0ff */
[----:B------:R-:W-:-:S13]  /*3960*/  ISETP.NE.AND P0, PT, R0, UR8, PT ;  /* 0x0000000800007c0c */ /* 0x000fda000bf05270 */
[----:B------:R-:W-:Y:S05]  /*3970*/  @P0 BRA `(.L_x_65) ;  /* 0x0000000000580947 */ /* 0x000fea0003800000 */
[----:B------:R-:W1:Y:S02]  /*3980*/  LDS R0, [UR4+0x18] ;  /* 0x00001804ff007984 */ /* 0x000e640008000800 */
[----:B-1----:R-:W-:-:S04]  /*3990*/  LOP3.LUT R0, R0, UR5, RZ, 0xc0, !PT ;  /* 0x0000000500007c12 */ /* 0x002fc8000f8ec0ff */
[----:B------:R-:W-:-:S13]  /*39a0*/  ISETP.NE.AND P0, PT, R0, UR5, PT ;  /* 0x0000000500007c0c */ /* 0x000fda000bf05270 */
[----:B------:R-:W-:Y:S05]  /*39b0*/  @P0 BRA `(.L_x_66) ;  /* 0x00000000003c0947 */ /* 0x000fea0003800000 */
[----:B------:R-:W1:Y:S01]  /*39c0*/  S2R R2, SR_LANEID ;  /* 0x0000000000027919 */ /* 0x000e620000000000 */
[----:B------:R-:W-:Y:S01]  /*39d0*/  ULOP3.LUT UR8, URZ, UR8, URZ, 0x33, !UPT ;  /* 0x00000008ff087292 */ /* 0x000fe2000f8e33ff */
[----:B------:R-:W-:Y:S02]  /*39e0*/  VOTEU.ANY UR7, UPT, PT ;  /* 0x0000000000077886 */ /* 0x000fe400038e0100 */
[----:B------:R-:W-:-:S03]  /*39f0*/  UFLO.U32 UR7, UR7 ;  /* 0x00000007000772bd */ /* 0x000fc600080e0000 */
[----:B------:R-:W-:-:S04]  /*3a00*/  IMAD.U32 R0, RZ, RZ, UR8 ;  /* 0x00000008ff007e24 */ /* 0x000fc8000f8e00ff */
[----:B------:R2:W4:Y:S02]  /*3a10*/  REDUX UR6, R0 ;  /* 0x00000000000673c4 */ /* 0x0005240000000000 */
[----:B------:R1:W-:Y:S02]  /*3a20*/  UTCATOMSWS.AND URZ, UR8 ;  /* 0x0000000800ff79e3 */ /* 0x0003e40008000000 */
[----:B-1----:R-:W-:Y:S02]  /*3a30*/  ISETP.EQ.U32.AND P0, PT, R2, UR7, PT ;  /* 0x0000000702007c0c */ /* 0x002fe4000bf02070 */
[----:B--2---:R-:W-:Y:S02]  /*3a40*/  LOP3.LUT R0, RZ, UR5, RZ, 0x33, !PT ;  /* 0x00000005ff007c12 */ /* 0x004fe4000f8e33ff */
[----:B----4-:R-:W-:Y:S02]  /*3a50*/  MOV R2, UR6 ;  /* 0x0000000600027c02 */ /* 0x010fe40008000f00 */
[----:B------:R-:W1:Y:S07]  /*3a60*/  REDUX UR5, R0 ;  /* 0x00000000000573c4 */ /* 0x000e6e0000000000 */
[----:B------:R2:W-:Y:S01]  /*3a70*/  @P0 ATOMS.AND RZ, [UR4+0x14], R2 ;  /* 0x00001402ffff098c */ /* 0x0005e2000a800004 */
[----:B-1----:R-:W-:-:S05]  /*3a80*/  IMAD.U32 R0, RZ, RZ, UR5 ;  /* 0x00000005ff007e24 */ /* 0x002fca000f8e00ff */
[----:B------:R2:W-:Y:S01]  /*3a90*/  @P0 ATOMS.AND RZ, [UR4+0x18], R0 ;  /* 0x00001800ffff098c */ /* 0x0005e2000a800004 */
[----:B------:R-:W-:Y:S05]  /*3aa0*/  BRA `(.L_x_67) ;  /* 0x0000000000147947 */ /* 0x000fea0003800000 */
.L_x_66:
[----:B------:R-:W-:Y:S02]  /*3ab0*/  MOV R2, 0x3ad0 ;  /* 0x00003ad000027802 */ /* 0x000fe40000000f00 */
[----:B---3-5:R-:W-:Y:S05]  /*3ac0*/  CALL.REL.NOINC `($__internal_0_$__cuda_sm10x_tcgen05_guardrail_trap_col_being_dealloced_not_returned_by_alloc) ;  /* 0x0000006000a07944 */ /* 0x028fea0003c00000 */
[----:B------:R-:W-:Y:S05]  /*3ad0*/  BRA `(.L_x_67) ;  /* 0x0000000000087947 */ /* 0x000fea0003800000 */
.L_x_65:
[----:B------:R-:W-:Y:S02]  /*3ae0*/  MOV R2, 0x3b00 ;  /* 0x00003b0000027802 */ /* 0x000fe40000000f00 */
[----:B---3-5:R-:W-:Y:S05]  /*3af0*/  CALL.REL.NOINC `($__internal_2_$__cuda_sm10x_tcgen05_guardrail_trap_unallocated_columns_being_dealloced) ;  /* 0x0000006000ac7944 */ /* 0x028fea0003c00000 */
.L_x_67:
[----:B------:R-:W-:Y:S01]  /*3b00*/  NOP ;  /* 0x0000000000007918 */ /* 0x000fe20000000000 */
[----:B------:R-:W-:Y:S05]  /*3b10*/  EXIT ;  /* 0x000000000000794d */ /* 0x000fea0003800000 */
.L_x_49:
[----:B------:R-:W-:-:S09]  /*3b20*/  UISETP.NE.OR UP2, UPT, UR8, 0x3, !UP2 ;  /* 0x000000030800788c */ /* 0x000fd2000d745670 */
[----:B------:R-:W-:Y:S05]  /*3b30*/  BRA.U UP2, `(.L_x_68) ;  /* 0x0000001102087547 */ /* 0x000fea000b800000 */
[----:B------:R-:W1:Y:S01]  /*3b40*/  LDC R0, c[0x0][0xb30] ;  /* 0x0002cc00ff007b82 */ /* 0x000e620000000800 */
[----:B------:R-:W2:Y:S01]  /*3b50*/  LDCU.64 UR8, c[0x0][0x888] ;  /* 0x00011100ff0877ac */ /* 0x000ea20008000a00 */
[----:B------:R-:W-:Y:S02]  /*3b60*/  HFMA2 R27, -RZ, RZ, 0, 0 ;  /* 0x00000000ff1b7431 */ /* 0x000fe400000001ff */
[----:B------:R-:W-:Y:S01]  /*3b70*/  IMAD.MOV.U32 R29, RZ, RZ, 0x1 ;  /* 0x00000001ff1d7424 */ /* 0x000fe200078e00ff */
[----:B------:R-:W-:Y:S01]  /*3b80*/  MOV R25, 0x1000 ;  /* 0x0000100000197802 */ /* 0x000fe20000000f00 */
[----:B------:R-:W4:Y:S01]  /*3b90*/  LDCU.64 UR4, c[0x0][0x890] ;  /* 0x00011200ff0477ac */ /* 0x000f220008000a00 */
[----:B------:R-:W-:Y:S01]  /*3ba0*/  IMAD.MOV.U32 R28, RZ, RZ, RZ ;  /* 0x000000ffff1c7224 */ /* 0x000fe200078e00ff */
[----:B------:R-:W3:Y:S01]  /*3bb0*/  LDC R24, c[0x0][0x370] ;  /* 0x0000dc00ff187b82 */ /* 0x000ee20000000800 */
[----:B------:R-:W-:Y:S01]  /*3bc0*/  UMOV UR7, 0x400 ;  /* 0x0000040000077882 */ /* 0x000fe20000000000 */
[----:B------:R-:W-:-:S02]  /*3bd0*/  UPLOP3.LUT UP1, UPT, UPT, UPT, UPT, 0x40, 0x4 ;  /* 0x000000000004789c */ /* 0x000fc40003f2e870 */
[----:B------:R-:W-:-:S04]  /*3be0*/  ULEA UR7, UR37, UR7, 0x18 ;  /* 0x0000000725077291 */ /* 0x000fc8000f8ec0ff */
[----:B------:R-:W3:Y:S01]  /*3bf0*/  LDC R3, c[0x0][0xb0c] ;  /* 0x0002c300ff037b82 */ /* 0x000ee20000000800 */
[----:B------:R-:W-:Y:S02]  /*3c00*/  UIADD3 UR13, UPT, UPT, UR7, 0x68, URZ ;  /* 0x00000068070d7890 */ /* 0x000fe4000fffe0ff */
[----:B--2---:R-:W-:Y:S02]  /*3c10*/  UISETP.NE.U32.AND UP2, UPT, UR8, URZ, UPT ;  /* 0x000000ff0800728c */ /* 0x004fe4000bf45070 */
[----:B------:R-:W-:Y:S02]  /*3c20*/  UIADD3 UR33, UPT, UPT, UR7, 0x50, URZ ;  /* 0x0000005007217890 */ /* 0x000fe4000fffe0ff */
[----:B----4-:R-:W-:Y:S01]  /*3c30*/  UISETP.NE.U32.AND UP3, UPT, UR4, URZ, UPT ;  /* 0x000000ff0400728c */ /* 0x010fe2000bf65070 */
[----:B------:R-:W2:Y:S01]  /*3c40*/  LDC R18, c[0x0][0xb20] ;  /* 0x0002c800ff127b82 */ /* 0x000ea20000000800 */
[----:B-1----:R-:W-:Y:S01]  /*3c50*/  ISETP.NE.AND P1, PT, R0, 0x1, PT ;  /* 0x000000010000780c */ /* 0x002fe20003f25270 */
[----:B------:R-:W-:-:S02]  /*3c60*/  UISETP.NE.AND.EX UP2, UPT, UR9, URZ, UPT, UP2 ;  /* 0x000000ff0900728c */ /* 0x000fc4000bf45320 */
[----:B------:R-:W-:Y:S02]  /*3c70*/  UIADD3 UR25, UPT, UPT, UR7, 0x58, URZ ;  /* 0x0000005807197890 */ /* 0x000fe4000fffe0ff */
[----:B------:R-:W-:Y:S02]  /*3c80*/  UIADD3 UR17, UPT, UPT, UR7, 0x60, URZ ;  /* 0x0000006007117890 */ /* 0x000fe4000fffe0ff */
[----:B------:R-:W1:Y:S01]  /*3c90*/  LDC.64 R30, c[0x0][0x348] ;  /* 0x0000d200ff1e7b82 */ /* 0x000e620000000a00 */
[----:B------:R-:W-:Y:S02]  /*3ca0*/  UPRMT UR13, UR37, 0x654, UR13 ;  /* 0x00000654250d7896 */ /* 0x000fe4000800000d */
[----:B------:R-:W-:-:S05]  /*3cb0*/  UISETP.NE.AND.EX UP3, UPT, UR5, URZ, UPT, UP3 ;  /* 0x000000ff0500728c */ /* 0x000fca000bf65330 */
[----:B------:R-:W4:Y:S08]  /*3cc0*/  LDC.64 R16, c[0x0][0xb10] ;  /* 0x0002c400ff107b82 */ /* 0x000f300000000a00 */
[----:B------:R-:W1:Y:S08]  /*3cd0*/  LDC.64 R6, c[0x0][0xb18] ;  /* 0x0002c600ff067b82 */ /* 0x000e700000000a00 */
[----:B------:R-:W1:Y:S08]  /*3ce0*/  LDC.64 R4, c[0x0][0xb28] ;  /* 0x0002ca00ff047b82 */ /* 0x000e700000000a00 */
[----:B--23--:R-:W1:Y:S02]  /*3cf0*/  LDC R19, c[0x0][0x374] ;  /* 0x0000dd00ff137b82 */ /* 0x00ce640000000800 */
.L_x_79:
[C---:B------:R-:W-:Y:S02]  /*3d00*/  LEA R0, R28.reuse, UR7, 0x3 ;  /* 0x000000071c007c11 */ /* 0x040fe4000f8e18ff */
[----:B------:R-:W-:Y:S02]  /*3d10*/  SHF.L.U32 R2, R27, 0x1f, RZ ;  /* 0x0000001f1b027819 */ /* 0x000fe400000006ff */
[----:B------:R-:W-:Y:S02]  /*3d20*/  LEA R20, R28, UR7, 0x4 ;  /* 0x000000071c147c11 */ /* 0x000fe4000f8e20ff */
[----:B--2---:R-:W2:Y:S02]  /*3d30*/  SYNCS.PHASECHK.TRANS64.TRYWAIT P0, [R0+URZ+0xa0], R2 ;  /* 0x0000a002000075a7 */ /* 0x004ea400080011ff */
[----:B--2---:R-:W-:Y:S05]  /*3d40*/  @!P0 BRA `(.L_x_69) ;  /* 0x0000005800b48947 */ /* 0x004fea0003800000 */
.L_x_155:
[----:B------:R-:W-:Y:S01]  /*3d50*/  ISETP.GE.AND P0, PT, R40, 0x1, PT ;  /* 0x000000012800780c */ /* 0x000fe20003f06270 */
[----:B------:R-:W3:Y:S01]  /*3d60*/  LDS.128 R20, [R20+0x130] ;  /* 0x0001300014147984 */ /* 0x000ee20000000c00 */
[----:B--2---:R-:W-:Y:S01]  /*3d70*/  VIADD R0, R0, 0xb0 ;  /* 0x000000b000007836 */ /* 0x004fe20000000000 */
[----:B------:R-:W-:Y:S01]  /*3d80*/  @!PT LDS RZ, [RZ] ;  /* 0x00000000fffff984 */ /* 0x000fe20000000800 */
[----:B------:R-:W-:Y:S01]  /*3d90*/  @!PT LDS RZ, [RZ] ;  /* 0x00000000fffff984 */ /* 0x000fe20000000800 */
[----:B------:R-:W-:Y:S01]  /*3da0*/  @!PT LDS RZ, [RZ] ;  /* 0x00000000fffff984 */ /* 0x000fe20000000800 */
[----:B------:R-:W-:Y:S01]  /*3db0*/  @!PT LDS RZ, [RZ] ;  /* 0x00000000fffff984 */ /* 0x000fe20000000800 */
[----:B------:R2:W-:Y:S06]  /*3dc0*/  MEMBAR.ALL.CTA ;  /* 0x0000000000007992 */ /* 0x0005ec0000008000 */
[----:B--2---:R-:W2:Y:S01]  /*3dd0*/  FENCE.VIEW.ASYNC.S ;  /* 0x00000000000073c6 */ /* 0x004ea20000000000 */
[----:B------:R-:W-:Y:S04]  /*3de0*/  PRMT R0, RZ, 0x654, R0 ;  /* 0x00000654ff007816 */ /* 0x000fe80000000000 */
[----:B--2---:R2:W-:Y:S01]  /*3df0*/  SYNCS.ARRIVE.TRANS64.RED.A1T0 RZ, [R0+URZ], RZ ;  /* 0x000000ff00ff79a7 */ /* 0x0045e200081004ff */
[----:B---3--:R-:W-:Y:S11]  /*3e00*/  LOP3.LUT P3, RZ, R22, 0x1, RZ, 0xc0, !PT ;  /* 0x0000000116ff7812 */ /* 0x008ff6000786c0ff */
[----:B------:R-:W-:Y:S02]  /*3e10*/  @!UPT UIADD3 URZ, UPT, UPT, URZ, URZ, URZ ;  /* 0x000000fffffff290 */ /* 0x000fe4000fffe0ff */
[----:B------:R-:W-:Y:S02]  /*3e20*/  @P3 MOV R11, R20 ;  /* 0x00000014000b3202 */ /* 0x000fe40000000f00 */
[----:B------:R-:W-:Y:S01]  /*3e30*/  @P3 LOP3.LUT R10, R21, 0xffff, RZ, 0xc0, !PT ;  /* 0x0000ffff150a3812 */ /* 0x000fe200078ec0ff */
[----:B--2---:R-:W-:Y:S06]  /*3e40*/  @!P0 BRA `(.L_x_70) ;  /* 0x0000000000a48947 */ /* 0x004fec0003800000 */
[-C--:B-1----:R-:W-:Y:S01]  /*3e50*/  IMAD.HI.U32 R0, R19, R7.reuse, RZ ;  /* 0x0000000713007227 */ /* 0x082fe200078e00ff */
[----:B------:R-:W-:Y:S02]  /*3e60*/  ISETP.NE.AND P0, PT, R6, 0x1, PT ;  /* 0x000000010600780c */ /* 0x000fe40003f05270 */
[----:B------:R-:W-:Y:S01]  /*3e70*/  ISETP.NE.AND P2, PT, R40, 0x1, PT ;  /* 0x000000012800780c */ /* 0x000fe20003f45270 */
[----:B----4-:R-:W-:Y:S01]  /*3e80*/  IMAD.HI.U32 R9, R24, R16, RZ ;  /* 0x0000001018097227 */ /* 0x010fe200078e00ff */
[----:B------:R-:W-:Y:S02]  /*3e90*/  SHF.R.U32.HI R0, RZ, R18, R0 ;  /* 0x00000012ff007219 */ /* 0x000fe40000011600 */
[----:B------:R-:W-:Y:S01]  /*3ea0*/  ISETP.NE.AND P4, PT, R3, 0x1, PT ;  /* 0x000000010300780c */ /* 0x000fe20003f85270 */
[----:B------:R-:W-:Y:S01]  /*3eb0*/  IMAD.HI.U32 R13, R10, R7, RZ ;  /* 0x000000070a0d7227 */ /* 0x000fe200078e00ff */
[----:B------:R-:W-:Y:S02]  /*3ec0*/  SHF.R.U32.HI R9, RZ, R17, R9 ;  /* 0x00000011ff097219 */ /* 0x000fe40000011609 */
[----:B------:R-:W-:Y:S01]  /*3ed0*/  SEL R0, R19, R0, !P0 ;  /* 0x0000000013007207 */ /* 0x000fe20004000000 */
[----:B------:R-:W-:Y:S01]  /*3ee0*/  IMAD.HI.U32 R12, R11, R16, RZ ;  /* 0x000000100b0c7227 */ /* 0x000fe200078e00ff */
[----:B------:R-:W-:Y:S03]  /*3ef0*/  SEL R9, R24, R9, !P4 ;  /* 0x0000000918097207 */ /* 0x000fe60006000000 */
[-C--:B------:R-:W-:Y:S01]  /*3f00*/  IMAD.HI.U32 R8, R0, R4.reuse, RZ ;  /* 0x0000000400087227 */ /* 0x080fe200078e00ff */
[----:B------:R-:W-:Y:S03]  /*3f10*/  SHF.R.U32.HI R12, RZ, R17, R12 ;  /* 0x00000011ff0c7219 */ /* 0x000fe6000001160c */
[----:B------:R-:W-:Y:S01]  /*3f20*/  IMAD.HI.U32 R2, R9, R4, RZ ;  /* 0x0000000409027227 */ /* 0x000fe200078e00ff */
[-C--:B------:R-:W-:Y:S02]  /*3f30*/  @P2 SHF.R.U32.HI R0, RZ, R5.reuse, R8 ;  /* 0x00000005ff002219 */ /* 0x080fe40000011608 */
[----:B------:R-:W-:Y:S02]  /*3f40*/  SHF.R.U32.HI R8, RZ, R18, R13 ;  /* 0x00000012ff087219 */ /* 0x000fe4000001160d */
[----:B------:R-:W-:Y:S01]  /*3f50*/  @P2 SHF.R.U32.HI R9, RZ, R5, R2 ;  /* 0x00000005ff092219 */ /* 0x000fe20000011602 */
[----:B------:R-:W-:Y:S01]  /*3f60*/  IMAD R0, R40, R0, RZ ;  /* 0x0000000028007224 */ /* 0x000fe200078e02ff */
[----:B------:R-:W-:Y:S02]  /*3f70*/  SEL R8, R10, R8, !P0 ;  /* 0x000000080a087207 */ /* 0x000fe40004000000 */
[----:B------:R-:W-:Y:S01]  /*3f80*/  SEL R2, R11, R12, !P4 ;  /* 0x0000000c0b027207 */ /* 0x000fe20006000000 */
[----:B------:R-:W-:Y:S01]  /*3f90*/  IMAD R12, R40, R9, RZ ;  /* 0x00000009280c7224 */ /* 0x000fe200078e02ff */
[C---:B------:R-:W-:Y:S01]  /*3fa0*/  ISETP.GE.AND P0, PT, R8.reuse, R0, PT ;  /* 0x000000000800720c */ /* 0x040fe20003f06270 */
[----:B------:R-:W-:Y:S03]  /*3fb0*/  IMAD.HI.U32 R0, R8, R4, RZ ;  /* 0x0000000408007227 */ /* 0x000fe600078e00ff */
[----:B------:R-:W-:Y:S02]  /*3fc0*/  ISETP.GE.OR P0, PT, R2, R12, P0 ;  /* 0x0000000c0200720c */ /* 0x000fe40000706670 */
[-C--:B------:R-:W-:Y:S04]  /*3fd0*/  SHF.R.U32.HI R0, RZ, R5.reuse, R0 ;  /* 0x00000005ff007219 */ /* 0x080fe80000011600 */
[----:B------:R-:W-:Y:S05]  /*3fe0*/  SEL R13, R8, R0, !P2 ;  /* 0x00000000080d7207 */ /* 0x000fea0005000000 */
[----:B------:R-:W-:Y:S02]  /*3ff0*/  IMAD.MOV R12, RZ, RZ, -R13 ;  /* 0x000000ffff0c7224 */ /* 0x000fe400078e0a0d */
[----:B------:R-:W-:Y:S04]  /*4000*/  @!P0 IMAD.HI.U32 R0, R2, R4, RZ ;  /* 0x0000000402008227 */ /* 0x000fe800078e00ff */
[----:B------:R-:W-:Y:S01]  /*4010*/  IMAD R12, R40, R12, R8 ;  /* 0x0000000c280c7224 */ /* 0x000fe200078e0208 */
[----:B------:R-:W-:Y:S04]  /*4020*/  @!P0 SHF.R.U32.HI R0, RZ, R5, R0 ;  /* 0x00000005ff008219 */ /* 0x000fe80000011600 */
[----:B------:R-:W-:Y:S04]  /*4030*/  @!P0 SEL R0, R2, R0, !P2 ;  /* 0x0000000002008207 */ /* 0x000fe80005000000 */
[----:B------:R-:W-:Y:S01]  /*4040*/  @!P0 IADD3 R13, PT, PT, R13, -R0, RZ ;  /* 0x800000000d0d8210 */ /* 0x000fe20007ffe0ff */
[----:B------:R-:W-:Y:S01]  /*4050*/  @!P0 IMAD R0, R9, R12, R0 ;  /* 0x0000000c09008224 */ /* 0x000fe200078e0200 */
[----:B------:R-:W-:Y:S01]  /*4060*/  IADD3 R9, PT, PT, -R8, RZ, RZ ;  /* 0x000000ff08097210 */ /* 0x000fe20007ffe1ff */
[--C-:B------:R-:W-:Y:S02]  /*4070*/  IMAD.MOV R12, RZ, RZ, -R2.reuse ;  /* 0x000000ffff0c7224 */ /* 0x100fe400078e0a02 */
[----:B------:R-:W-:Y:S02]  /*4080*/  @!P0 IMAD R8, R13, R40, R2 ;  /* 0x000000280d088224 */ /* 0x000fe400078e0202 */
[----:B------:R-:W-:Y:S02]  /*4090*/  @!P0 IMAD.MOV.U32 R2, RZ, RZ, R0 ;  /* 0x000000ffff028224 */ /* 0x000fe400078e0000 */
[----:B------:R-:W-:Y:S02]  /*40a0*/  IMAD R11, R3, R12, R11 ;  /* 0x0000000c030b7224 */ /* 0x000fe400078e020b */
[----:B------:R-:W-:Y:S02]  /*40b0*/  IMAD R10, R6, R9, R10 ;  /* 0x00000009060a7224 */ /* 0x000fe400078e020a */
[----:B------:R-:W-:Y:S02]  /*40c0*/  IMAD R11, R2, R3, R11 ;  /* 0x00000003020b7224 */ /* 0x000fe400078e020b */
[----:B------:R-:W-:Y:S02]  /*40d0*/  IMAD R10, R8, R6, R10 ;  /* 0x00000006080a7224 */ /* 0x000fe400078e020a */
.L_x_70:
[----:B------:R-:W-:Y:S05]  /*40e0*/  BRA.U UP1, `(.L_x_71) ;  /* 0x0000000101107547 */ /* 0x000fea000b800000 */
[----:B------:R-:W-:Y:S04]  /*40f0*/  MOV R2, UR6 ;  /* 0x0000000600027c02 */ /* 0x000fe80008000f00 */
[----:B------:R-:W-:Y:S04]  /*4100*/  SHF.L.U32 R2, R2, 0x1f, RZ ;  /* 0x0000001f02027819 */ /* 0x000fe800000006ff */
[----:B------:R-:W2:Y:S02]  /*4110*/  SYNCS.PHASECHK.TRANS64.TRYWAIT P0, [UR7+0x98], R2 ;  /* 0x00009802ff0075a7 */ /* 0x000ea40008001107 */
[----:B--2---:R-:W-:Y:S05]  /*4120*/  @!P0 BRA `(.L_x_72) ;  /* 0x0000005400d08947 */ /* 0x004fea0003800000 */
.L_x_71:
[----:B------:R-:W-:Y:S02]  /*4130*/  R2UR UR35, R15 ;  /* 0x000000000f2372ca */ /* 0x000fe400000e0000 */
[----:B------:R-:W-:Y:S02]  /*4140*/  R2UR UR34, R14 ;  /* 0x000000000e2272ca */ /* 0x000fe400000e0000 */
[----:B------:R-:W-:Y:S02]  /*4150*/  ISETP.NE.U32.AND P2, PT, RZ, UR4, PT ;  /* 0x00000004ff007c0c */ /* 0x000fe4000bf45070 */
[----:B------:R-:W-:Y:S02]  /*4160*/  SHF.L.U32 R14, R29, 0x1f, RZ ;  /* 0x0000001f1d0e7819 */ /* 0x000fe400000006ff */
[----:B------:R-:W-:Y:S05]  /*4170*/  ISETP.NE.AND.EX P2, PT, RZ, UR5, PT, P2 ;  /* 0x00000005ff007c0c */ /* 0x000fea000bf45320 */
[----:B------:R-:W-:Y:S02]  /*4180*/  USHF.L.U32 UR35, UR35, 0x6, URZ ;  /* 0x0000000623237899 */ /* 0x000fe400080006ff */
[----:B------:R-:W-:Y:S01]  /*4190*/  USHF.L.U32 UR34, UR34, 0x8, URZ ;  /* 0x0000000822227899 */ /* 0x000fe200080006ff */
[----:B------:R-:W-:Y:S11]  /*41a0*/  BRA.U !UP3, `(.L_x_73) ;  /* 0x000000010b347547 */ /* 0x000ff6000b800000 */
[----:B------:R-:W-:Y:S01]  /*41b0*/  UPLOP3.LUT UP0, UPT, UPT, UPT, UP2, 0x80, 0x8 ;  /* 0x000000000008789c */ /* 0x000fe20003f0f020 */
[----:B--2---:R-:W-:Y:S02]  /*41c0*/  HFMA2 R0, -RZ, RZ, 0, 5.9604644775390625e-08 ;  /* 0x00000001ff007431 */ /* 0x004fe400000001ff */
[----:B------:R-:W-:Y:S03]  /*41d0*/  IMAD.MOV.U32 R96, RZ, RZ, 0x1 ;  /* 0x00000001ff607424 */ /* 0x000fe600078e00ff */
[----:B------:R-:W-:Y:S05]  /*41e0*/  PLOP3.LUT P0, PT, PT, PT, UP0, 0x80, 0x8 ;  /* 0x000000000008781c */ /* 0x000fea0003f0f008 */
[----:B------:R-:W2:Y:S01]  /*41f0*/  @UP0 LDCU.64 UR10, c[0x0][0x888] ;  /* 0x00011100ff0a07ac */ /* 0x000ea20008000a00 */
[----:B------:R-:W-:Y:S07]  /*4200*/  @UP0 UIMAD UR8, UR36, UR4, URZ ;  /* 0x00000004240802a4 */ /* 0x000fee000f8e02ff */
[----:B------:R-:W-:Y:S01]  /*4210*/  @!P0 PRMT R96, R0, 0x7610, R96 ;  /* 0x0000761000608816 */ /* 0x000fe20000000060 */
[----:B--2---:R-:W-:Y:S03]  /*4220*/  @UP0 UIMAD.WIDE UR10, UR8, 0x4, UR10 ;  /* 0x00000004080a08a5 */ /* 0x004fe6000f8e020a */
[----:B------:R-:W2:Y:S03]  /*4230*/  @!UP0 LDCU UR8, c[0x0][0x880] ;  /* 0x00011000ff0887ac */ /* 0x000ea60008000800 */
[----:B------:R-:W-:Y:S01]  /*4240*/  IMAD.U32 R8, RZ, RZ, UR10 ;  /* 0x0000000aff087e24 */ /* 0x000fe2000f8e00ff */
[----:B------:R-:W-:Y:S05]  /*4250*/  MOV R9, UR11 ;  /* 0x0000000b00097c02 */ /* 0x000fea0008000f00 */
[----:B-----5:R3:W5:Y:S02]  /*4260*/  @P0 LDG.E R49, desc[UR46][R8.64] ;  /* 0x0000002e08310981 */ /* 0x020764000c1e1900 */
[----:B--23--:R-:W-:Y:S07]  /*4270*/  @!P0 IMAD.U32 R49, RZ, RZ, UR8 ;  /* 0x00000008ff318e24 */ /* 0x00cfee000f8e00ff */
.L_x_73:
[----:B-----5:R-:W-:Y:S01]  /*4280*/  @!P2 FSETP.EQ.AND P0, PT, R49, RZ, PT ;  /* 0x000000ff3100a20b */ /* 0x020fe20003f02000 */
[----:B------:R-:W-:Y:S01]  /*4290*/  @!UPT UIADD3 URZ, UPT, UPT, URZ, URZ, URZ ;  /* 0x000000fffffff290 */ /* 0x000fe2000fffe0ff */
[----:B------:R-:W-:Y:S11]  /*42a0*/  @!P2 BRA `(.L_x_74) ;  /* 0x000000000014a947 */ /* 0x000ff60003800000 */
[----:B------:R-:W-:Y:S02]  /*42b0*/  LOP3.LUT P2, RZ, R96, 0xff, RZ, 0xc0, !PT ;  /* 0x000000ff60ff7812 */ /* 0x000fe4000784c0ff */
[----:B------:R-:W-:Y:S04]  /*42c0*/  PLOP3.LUT P0, PT, PT, PT, UP0, 0x80, 0x8 ;  /* 0x000000000008781c */ /* 0x000fe80003f0f008 */
[----:B------:R-:W-:Y:S07]  /*42d0*/  PLOP3.LUT P0, PT, P0, PT, PT, 0x8, 0x80 ;  /* 0x000000000080781c */ /* 0x000fee000070e170 */
[----:B------:R-:W-:Y:S11]  /*42e0*/  @P2 FSETP.EQ.AND P0, PT, R49, RZ, PT ;  /* 0x000000ff3100220b */ /* 0x000ff60003f02000 */
[----:B------:R-:W-:Y:S02]  /*42f0*/  @!UPT UIADD3 URZ, UPT, UPT, URZ, URZ, URZ ;  /* 0x000000fffffff290 */ /* 0x000fe4000fffe0ff */
.L_x_74:
[----:B------:R-:W3:Y:S01]  /*4300*/  SYNCS.PHASECHK.TRANS64.TRYWAIT P2, [UR7+0x70], R14 ;  /* 0x0000700eff0075a7 */ /* 0x000ee20008041107 */
[----:B------:R-:W-:Y:S04]  /*4310*/  ELECT P4, URZ, PT ;  /* 0x0000000000ff782f */ /* 0x000fe80003880000 */
[----:B------:R-:W-:Y:S11]  /*4320*/  PLOP3.LUT P4, PT, P0, P4, PT, 0xf2, 0x2f ;  /* 0x00000000002f781c */ /* 0x000ff60000789e72 */
[----:B------:R-:W-:Y:S02]  /*4330*/  @!UPT UIADD3 URZ, UPT, UPT, URZ, URZ, URZ ;  /* 0x000000fffffff290 */ /* 0x000fe4000fffe0ff */
[----:B-1----:R-:W-:Y:S05]  /*4340*/  @!P4 IADD3 R8, P0, PT, R30, 0x580, RZ ;  /* 0x000005801e08c810 */ /* 0x002fea0007f1e0ff */
[----:B--2---:R-:W-:Y:S01]  /*4350*/  @!P4 IMAD.X R2, RZ, RZ, R31, P0 ;  /* 0x000000ffff02c224 */ /* 0x004fe200000e061f */
[----:B---3--:R-:W-:Y:S07]  /*4360*/  @!P2 BRA `(.L_x_75) ;  /* 0x000000540058a947 */ /* 0x008fee0003800000 */
.L_x_158:
[----:B------:R-:W-:Y:S01]  /*4370*/  @!P4 R2UR UR8, R2 ;  /* 0x000000000208c2ca */ /* 0x000fe200000e0000 */
[----:B------:R-:W-:Y:S01]  /*4380*/  VOTEU.ALL UP1, P4 ;  /* 0x0000000000ff7886 */ /* 0x000fe20002020000 */
[----:B------:R-:W-:Y:S01]  /*4390*/  @!P4 R2UR UR9, R8 ;  /* 0x000000000809c2ca */ /* 0x000fe200000e0000 */
[----:B-1----:R-:W-:Y:S01]  /*43a0*/  @!P4 IMAD.MOV.U32 R0, RZ, RZ, 0x1000 ;  /* 0x00001000ff00c424 */ /* 0x002fe200078e00ff */
[----:B------:R-:W-:Y:S01]  /*43b0*/  UMOV UR10, 0x0 ;  /* 0x00000000000a7882 */ /* 0x000fe20000000000 */
[----:B------:R-:W-:Y:S01]  /*43c0*/  UMOV UR11, 0x10000000 ;  /* 0x10000000000b7882 */ /* 0x000fe20000000000 */
[----:B------:R-:W-:Y:S01]  /*43d0*/  @!UP1 UIADD3 UR32, UPT, UPT, UR7, 0x200, URZ ;  /* 0x0000020007209890 */ /* 0x000fe2000fffe0ff */
[----:B------:R-:W-:Y:S06]  /*43e0*/  VOTEU.ALL UP1, P4 ;  /* 0x0000000000ff7886 */ /* 0x000fec0002020000 */
[----:B------:R-:W-:Y:S01]  /*43f0*/  IMAD.U32 R9, RZ, RZ, UR8 ;  /* 0x00000008ff097e24 */ /* 0x000fe2000f8e00ff */
[----:B------:R-:W-:Y:S01]  /*4400*/  UPRMT UR8, UR37, 0x654, UR33 ;  /* 0x0000065425087896 */ /* 0x000fe20008000021 */
[----:B------:R-:W-:Y:S03]  /*4410*/  IMAD.U32 R8, RZ, RZ, UR9 ;  /* 0x00000009ff087e24 */ /* 0x000fe6000f8e00ff */
[----:B------:R-:W-:Y:S02]  /*4420*/  @!P4 R2UR UR15, R9 ;  /* 0x00000000090fc2ca */ /* 0x000fe400000e0000 */
[----:B------:R-:W-:Y:S02]  /*4430*/  @!P4 R2UR UR14, R8 ;  /* 0x00000000080ec2ca */ /* 0x000fe400000e0000 */
[----:B------:R-:W-:Y:S05]  /*4440*/  @!P4 IADD3 R8, P0, PT, R30, 0x580, RZ ;  /* 0x000005801e08c810 */ /* 0x000fea0007f1e0ff */
[----:B------:R-:W-:Y:S06]  /*4450*/  @!P4 IMAD.X R2, RZ, RZ, R31, P0 ;  /* 0x000000ffff02c224 */ /* 0x000fec00000e061f */
[----:B------:R1:W-:Y:S01]  /*4460*/  @!UP1 UTMALDG.3D [UR32], [UR14], desc[UR10] ;  /* 0x00000a200e0095b4 */ /* 0x0003e20008011000 */
[----:B------:R1:W-:Y:S01]  /*4470*/  @!P4 SYNCS.ARRIVE.TRANS64.RED.A0TR RZ, [UR7+0x50], R0 ;  /* 0x00005000ffffc9a7 */ /* 0x0003e20008300407 */
[----:B------:R-:W-:Y:S01]  /*4480*/  SYNCS.ARRIVE.TRANS64.RED.A1T0 RZ, [UR8], RZ ;  /* 0x000000ffffff79a7 */ /* 0x000fe20008100408 */
[----:B------:R-:W2:Y:S02]  /*4490*/  SYNCS.PHASECHK.TRANS64.TRYWAIT P2, [UR7+0x78], R14 ;  /* 0x0000780eff0075a7 */ /* 0x000ea40008041107 */
[----:B-12---:R-:W-:Y:S05]  /*44a0*/  @!P2 BRA `(.L_x_76) ;  /* 0x000000540020a947 */ /* 0x006fea0003800000 */
.L_x_160:
[----:B------:R-:W-:Y:S01]  /*44b0*/  @!P4 R2UR UR8, R2 ;  /* 0x000000000208c2ca */ /* 0x000fe200000e0000 */
[----:B------:R-:W-:Y:S01]  /*44c0*/  VOTEU.ALL UP1, P4 ;  /* 0x0000000000ff7886 */ /* 0x000fe20002020000 */
[----:B------:R-:W-:Y:S01]  /*44d0*/  @!P4 R2UR UR9, R8 ;  /* 0x000000000809c2ca */ /* 0x000fe200000e0000 */
[----:B-1----:R-:W-:Y:S01]  /*44e0*/  @!P4 IMAD.MOV.U32 R0, RZ, RZ, 0x1000 ;  /* 0x00001000ff00c424 */ /* 0x002fe200078e00ff */
[----:B------:R-:W-:Y:S01]  /*44f0*/  UMOV UR10, 0x0 ;  /* 0x00000000000a7882 */ /* 0x000fe20000000000 */
[----:B------:R-:W-:Y:S01]  /*4500*/  UMOV UR11, 0x10000000 ;  /* 0x10000000000b7882 */ /* 0x000fe20000000000 */
[----:B------:R-:W-:Y:S02]  /*4510*/  @!UP1 UIADD3 UR26, UPT, UPT, UR34, 0x40, URZ ;  /* 0x00000040221a9890 */ /* 0x000fe4000fffe0ff */
[----:B------:R-:W-:Y:S01]  /*4520*/  @!UP1 UIADD3 UR24, UPT, UPT, UR7, 0x1200, URZ ;  /* 0x0000120007189890 */ /* 0x000fe2000fffe0ff */
[----:B------:R-:W-:Y:S01]  /*4530*/  VOTEU.ALL UP1, P4 ;  /* 0x0000000000ff7886 */ /* 0x000fe20002020000 */
[----:B------:R-:W-:Y:S01]  /*4540*/  UMOV UR27, UR35 ;  /* 0x00000023001b7c82 */ /* 0x000fe20008000000 */
[----:B------:R-:W-:Y:S02]  /*4550*/  UMOV UR28, UR36 ;  /* 0x00000024001c7c82 */ /* 0x000fe40008000000 */
        /* <DEDUP_REMOVED lines=12> */
.L_x_162:
[----:B------:R-:W2:Y:S01]  /*4620*/  LDC.64 R12, c[0x0][0xb18] ;  /* 0x0002c600ff0c7b82 */ /* 0x000ea20000000a00 */
[----:B------:R-:W-:Y:S01]  /*4630*/  @!P4 R2UR UR8, R2 ;  /* 0x000000000208c2ca */ /* 0x000fe200000e0000 */
[----:B------:R-:W-:Y:S01]  /*4640*/  VOTEU.ALL UP1, P4 ;  /* 0x0000000000ff7886 */ /* 0x000fe20002020000 */
[----:B------:R-:W-:Y:S01]  /*4650*/  @!P4 R2UR UR9, R8 ;  /* 0x000000000809c2ca */ /* 0x000fe200000e0000 */
[----:B-1----:R-:W-:Y:S01]  /*4660*/  @!P4 IMAD.MOV.U32 R0, RZ, RZ, 0x1000 ;  /* 0x00001000ff00c424 */ /* 0x002fe200078e00ff */
[----:B------:R-:W-:Y:S03]  /*4670*/  UMOV UR10, 0x0 ;  /* 0x00000000000a7882 */ /* 0x000fe60000000000 */
[----:B------:R-:W1:Y:S01]  /*4680*/  @!P1 LDC R2, c[0x0][0xb0c] ;  /* 0x0002c300ff029b82 */ /* 0x000e620000000800 */
[----:B------:R-:W-:Y:S01]  /*4690*/  @!UP1 UIADD3 UR18, UPT, UPT, UR34, 0x80, URZ ;  /* 0x0000008022129890 */ /* 0x000fe2000fffe0ff */
[----:B------:R-:W-:Y:S01]  /*46a0*/  @P3 SHF.R.U32.HI R26, RZ, 0x10, R21 ;  /* 0x00000010ff1a3819 */ /* 0x000fe20000011615 */
[----:B------:R-:W-:Y:S01]  /*46b0*/  @!UP1 UIADD3 UR16, UPT, UPT, UR7, 0x2200, URZ ;  /* 0x0000220007109890 */ /* 0x000fe2000fffe0ff */
[----:B------:R-:W-:Y:S01]  /*46c0*/  VIADD R28, R28, 0x1 ;  /* 0x000000011c1c7836 */ /* 0x000fe20000000000 */
[----:B------:R-:W-:Y:S01]  /*46d0*/  VOTEU.ALL UP1, P4 ;  /* 0x0000000000ff7886 */ /* 0x000fe20002020000 */
[----:B------:R-:W-:Y:S01]  /*46e0*/  UMOV UR11, 0x10000000 ;  /* 0x10000000000b7882 */ /* 0x000fe20000000000 */
[----:B------:R-:W-:Y:S01]  /*46f0*/  UMOV UR19, UR35 ;  /* 0x0000002300137c82 */ /* 0x000fe20008000000 */
[----:B------:R-:W-:Y:S01]  /*4700*/  IMAD.U32 R9, RZ, RZ, UR8 ;  /* 0x00000008ff097e24 */ /* 0x000fe2000f8e00ff */
[----:B------:R-:W-:Y:S01]  /*4710*/  UMOV UR20, UR36 ;  /* 0x0000002400147c82 */ /* 0x000fe20008000000 */
[----:B------:R-:W-:Y:S01]  /*4720*/  IMAD.U32 R8, RZ, RZ, UR9 ;  /* 0x00000009ff087e24 */ /* 0x000fe2000f8e00ff */
[----:B------:R-:W-:Y:S02]  /*4730*/  UPRMT UR8, UR37, 0x654, UR17 ;  /* 0x0000065425087896 */ /* 0x000fe40008000011 */
[----:B------:R-:W-:Y:S02]  /*4740*/  @!P4 R2UR UR15, R9 ;  /* 0x00000000090fc2ca */ /* 0x000fe400000e0000 */
[----:B------:R-:W-:Y:S02]  /*4750*/  @!P4 R2UR UR14, R8 ;  /* 0x00000000080ec2ca */ /* 0x000fe400000e0000 */
[----:B------:R-:W3:Y:S11]  /*4760*/  LDC.64 R8, c[0x0][0xb10] ;  /* 0x0002c400ff087b82 */ /* 0x000ef60000000a00 */
[----:B------:R1:W-:Y:S01]  /*4770*/  @!UP1 UTMALDG.3D [UR16], [UR14], desc[UR10] ;  /* 0x00000a100e0095b4 */ /* 0x0003e20008011000 */
[----:B------:R5:W-:Y:S01]  /*4780*/  @!P4 SYNCS.ARRIVE.TRANS64.RED.A0TR RZ, [UR7+0x60], R0 ;  /* 0x00006000ffffc9a7 */ /* 0x000be20008300407 */
[C---:B---3--:R-:W-:Y:S01]  /*4790*/  @!P1 IMAD.HI.U32 R8, R11.reuse, R8, RZ ;  /* 0x000000080b089227 */ /* 0x048fe200078e00ff */
[----:B--2---:R-:W-:Y:S02]  /*47a0*/  @!P1 ISETP.NE.AND P0, PT, R12, 0x1, PT ;  /* 0x000000010c00980c */ /* 0x004fe40003f05270 */
[----:B-1----:R-:W-:Y:S01]  /*47b0*/  @!P1 ISETP.NE.AND P2, PT, R2, 0x1, PT ;  /* 0x000000010200980c */ /* 0x002fe20003f45270 */
[----:B------:R-:W-:Y:S01]  /*47c0*/  SYNCS.ARRIVE.TRANS64.RED.A1T0 RZ, [UR8], RZ ;  /* 0x000000ffffff79a7 */ /* 0x000fe20008100408 */
[C---:B------:R-:W-:Y:S01]  /*47d0*/  @!P1 IMAD.HI.U32 R13, R10.reuse, R13, RZ ;  /* 0x0000000d0a0d9227 */ /* 0x040fe200078e00ff */
[----:B------:R-:W-:Y:S04]  /*47e0*/  @!P1 SHF.R.U32.HI R8, RZ, R9, R8 ;  /* 0x00000009ff089219 */ /* 0x000fe80000011608 */
[----:B------:R-:W-:Y:S01]  /*47f0*/  @!P1 SEL R8, R11, R8, !P2 ;  /* 0x000000080b089207 */ /* 0x000fe20005000000 */
[----:B------:R-:W1:Y:S01]  /*4800*/  SYNCS.PHASECHK.TRANS64.TRYWAIT P5, [UR7+0x88], R14 ;  /* 0x0000880eff0075a7 */ /* 0x000e6200080a1107 */
[----:B-----5:R-:W2:Y:S02]  /*4810*/  @!P1 LDC R0, c[0x0][0xb20] ;  /* 0x0002c800ff009b82 */ /* 0x020ea40000000800 */
[----:B--2---:R-:W-:Y:S04]  /*4820*/  @!P1 SHF.R.U32.HI R0, RZ, R0, R13 ;  /* 0x00000000ff009219 */ /* 0x004fe8000001160d */
[----:B------:R-:W-:Y:S05]  /*4830*/  @!P1 SEL R9, R10, R0, !P0 ;  /* 0x000000000a099207 */ /* 0x000fea0004000000 */
[----:B------:R-:W-:Y:S02]  /*4840*/  @!P1 IMAD.IADD R0, R9, 0x1, -R8 ;  /* 0x0000000109009824 */ /* 0x000fe400078e0a08 */
[----:B------:R-:W-:Y:S02]  /*4850*/  @!P1 IMAD.IADD R8, R8, 0x1, -R9 ;  /* 0x0000000108089824 */ /* 0x000fe400078e0a09 */
[----:B------:R-:W-:Y:S02]  /*4860*/  @!P1 IMAD R11, R0, R2, R11 ;  /* 0x00000002000b9224 */ /* 0x000fe400078e020b */
[----:B------:R-:W-:Y:S01]  /*4870*/  @!P1 IMAD R10, R8, R12, R10 ;  /* 0x0000000c080a9224 */ /* 0x000fe200078e020a */
[----:B-1----:R-:W-:Y:S06]  /*4880*/  @!P5 BRA `(.L_x_78) ;  /* 0x000000500058d947 */ /* 0x002fec0003800000 */
.L_x_164:
[----:B------:R-:W-:Y:S01]  /*4890*/  @!P4 IADD3 R2, P0, PT, R30, 0x580, RZ ;  /* 0x000005801e02c810 */ /* 0x000fe20007f1e0ff */
[----:B------:R-:W-:Y:S01]  /*48a0*/  VOTEU.ALL UP1, P4 ;  /* 0x0000000000ff7886 */ /* 0x000fe20002020000 */
[----:B------:R-:W-:Y:S01]  /*48b0*/  UMOV UR18, 0x0 ;  /* 0x0000000000127882 */ /* 0x000fe20000000000 */
[----:B------:R-:W-:Y:S01]  /*48c0*/  UMOV UR19, 0x10000000 ;  /* 0x1000000000137882 */ /* 0x000fe20000000000 */
[----:B------:R-:W-:Y:S01]  /*48d0*/  @!P4 R2UR UR9, R2 ;  /* 0x000000000209c2ca */ /* 0x000fe200000e0000 */
[----:B-1----:R-:W-:Y:S01]  /*48e0*/  @!P4 IMAD.X R0, RZ, RZ, R31, P0 ;  /* 0x000000ffff00c224 */ /* 0x002fe200000e061f */
[----:B------:R-:W-:Y:S01]  /*48f0*/  @!UP1 UIADD3 UR10, UPT, UPT, UR34, 0xc0, URZ ;  /* 0x000000c0220a9890 */ /* 0x000fe2000fffe0ff */
[----:B------:R-:W-:Y:S01]  /*4900*/  ISETP.NE.AND P0, PT, R28, 0x2, PT ;  /* 0x000000021c00780c */ /* 0x000fe20003f05270 */
[----:B------:R-:W-:Y:S01]  /*4910*/  UMOV UR11, UR35 ;  /* 0x00000023000b7c82 */ /* 0x000fe20008000000 */
[----:B------:R-:W-:Y:S01]  /*4920*/  UMOV UR12, UR36 ;  /* 0x00000024000c7c82 */ /* 0x000fe20008000000 */
[----:B------:R-:W-:Y:S01]  /*4930*/  @!P4 R2UR UR8, R0 ;  /* 0x000000000008c2ca */ /* 0x000fe200000e0000 */
[----:B------:R-:W-:Y:S01]  /*4940*/  IMAD.IADD R14, R10, 0x1, R94 ;  /* 0x000000010a0e7824 */ /* 0x000fe200078e025e */
[----:B------:R-:W-:Y:S01]  /*4950*/  @P3 R2UR UR36, R26 ;  /* 0x000000001a2432ca */ /* 0x000fe200000e0000 */
[----:B------:R-:W-:Y:S01]  /*4960*/  IMAD.IADD R15, R11, 0x1, R95 ;  /* 0x000000010b0f7824 */ /* 0x000fe200078e025f */
[----:B------:R-:W-:Y:S02]  /*4970*/  SEL R0, RZ, 0x1, P0 ;  /* 0x00000001ff007807 */ /* 0x000fe40000000000 */
[----:B------:R-:W-:Y:S01]  /*4980*/  LOP3.LUT R29, R29, 0x1, RZ, 0x3c, !PT ;  /* 0x000000011d1d7812 */ /* 0x000fe200078e3cff */
[----:B------:R-:W-:Y:S01]  /*4990*/  IMAD.U32 R8, RZ, RZ, UR9 ;  /* 0x00000009ff087e24 */ /* 0x000fe2000f8e00ff */
[----:B------:R-:W-:Y:S01]  /*49a0*/  @!UP1 UIADD3 UR9, UPT, UPT, UR7, 0x68, URZ ;  /* 0x0000006807099890 */ /* 0x000fe2000fffe0ff */
[----:B------:R-:W-:Y:S02]  /*49b0*/  LOP3.LUT R27, R27, R0, RZ, 0x3c, !PT ;  /* 0x000000001b1b7212 */ /* 0x000fe400078e3cff */
[----:B------:R-:W-:Y:S02]  /*49c0*/  SEL R28, R28, RZ, P0 ;  /* 0x000000ff1c1c7207 */ /* 0x000fe40000000000 */
[----:B------:R-:W-:Y:S01]  /*49d0*/  IMAD.U32 R9, RZ, RZ, UR8 ;  /* 0x00000008ff097e24 */ /* 0x000fe2000f8e00ff */
[----:B------:R-:W-:Y:S01]  /*49e0*/  @!P4 R2UR UR14, R8 ;  /* 0x00000000080ec2ca */ /* 0x000fe200000e0000 */
[----:B------:R-:W-:Y:S01]  /*49f0*/  @!UP1 UIADD3 UR8, UPT, UPT, UR7, 0x3200, URZ ;  /* 0x0000320007089890 */ /* 0x000fe2000fffe0ff */
[----:B------:R-:W-:Y:S02]  /*4a00*/  VOTEU.ALL UP1, P4 ;  /* 0x0000000000ff7886 */ /* 0x000fe40002020000 */
[----:B------:R-:W-:Y:S11]  /*4a10*/  @!P4 R2UR UR15, R9 ;  /* 0x00000000090fc2ca */ /* 0x000ff600000e0000 */
[----:B------:R-:W-:Y:S02]  /*4a20*/  @!UPT UIADD3 URZ, UPT, UPT, URZ, URZ, URZ ;  /* 0x000000fffffff290 */ /* 0x000fe4000fffe0ff */
[----:B------:R2:W-:Y:S01]  /*4a30*/  @!UP1 UTMALDG.3D [UR8], [UR14], desc[UR18] ;  /* 0x000012080e0095b4 */ /* 0x0005e20008011000 */
[----:B------:R2:W-:Y:S01]  /*4a40*/  @!P4 SYNCS.ARRIVE.TRANS64.RED.A0TR RZ, [UR7+0x68], R25 ;  /* 0x00006819ffffc9a7 */ /* 0x0005e20008300407 */
[----:B------:R-:W-:Y:S01]  /*4a50*/  UPLOP3.LUT UP1, UPT, UPT, UPT, UPT, 0x80, 0x8 ;  /* 0x000000000008789c */ /* 0x000fe20003f2f070 */
[----:B------:R-:W-:Y:S01]  /*4a60*/  SYNCS.ARRIVE.TRANS64.RED.A1T0 RZ, [UR13], RZ ;  /* 0x000000ffffff79a7 */ /* 0x000fe2000810040d */
[----:B------:R-:W-:Y:S09]  /*4a70*/  @P3 BRA `(.L_x_79) ;  /* 0xfffffff000a03947 */ /* 0x000ff2000383ffff */
[----:B------:R-:W-:-:S04]  /*4a80*/  SHF.L.U32 R2, R29, 0x1f, RZ ;  /* 0x0000001f1d027819 */ /* 0x000fc800000006ff */
[----:B------:R-:W1:Y:S02]  /*4a90*/  SYNCS.PHASECHK.TRANS64.TRYWAIT P0, [UR7+0x70], R2 ;  /* 0x00007002ff0075a7 */ /* 0x000e640008001107 */
[----:B-1----:R-:W-:Y:S05]  /*4aa0*/  @!P0 BRA `(.L_x_80) ;  /* 0x0000004c00e88947 */ /* 0x002fea0003800000 */
.L_x_166:
[----:B------:R-:W3:Y:S02]  /*4ab0*/  SYNCS.PHASECHK.TRANS64.TRYWAIT P0, [UR7+0x78], R2 ;  /* 0x00007802ff0075a7 */ /* 0x000ee40008001107 */
[----:B---3--:R-:W-:Y:S05]  /*4ac0*/  @!P0 BRA `(.L_x_81) ;  /* 0x0000004c00f88947 */ /* 0x008fea0003800000 */
.L_x_168:
[----:B------:R-:W3:Y:S02]  /*4ad0*/  SYNCS.PHASECHK.TRANS64.TRYWAIT P0, [UR7+0x80], R2 ;  /* 0x00008002ff0075a7 */ /* 0x000ee40008001107 */
[----:B---3--:R-:W-:Y:S05]  /*4ae0*/  @!P0 BRA `(.L_x_82) ;  /* 0x0000005000088947 */ /* 0x008fea0003800000 */
.L_x_170:
[----:B-1----:R-:W-:-:S07]  /*4af0*/  MOV R0, UR7 ;  /* 0x0000000700007c02 */ /* 0x002fce0008000f00 */
.L_x_83:
[----:B-1----:R-:W-:-:S04]  /*4b00*/  SHF.L.U32 R2, R29, 0x1f, RZ ;  /* 0x0000001f1d027819 */ /* 0x002fc800000006ff */
[----:B------:R1:W3:Y:S03]  /*4b10*/  SYNCS.PHASECHK.TRANS64.TRYWAIT P0, [R0+URZ+0x88], R2 ;  /* 0x00008802000075a7 */ /* 0x0002e600080011ff */
[----:B---3--:R-:W-:Y:S05]  /*4b20*/  @!P0 NANOSLEEP.SYNCS 0x989680 ;  /* 0x009896800000895d */ /* 0x008fea0003900000 */
[----:B------:R-:W3:Y:S02]  /*4b30*/  @!P0 SYNCS.PHASECHK.TRANS64 P0, [R0+URZ+0x88], R2 ;  /* 0x00008802000085a7 */ /* 0x000ee400080010ff */
[----:B--23--:R-:W-:Y:S05]  /*4b40*/  @P0 EXIT ;  /* 0x000000000000094d */ /* 0x00cfea0003800000 */
[----:B------:R-:W-:Y:S05]  /*4b50*/  BRA `(.L_x_83) ;  /* 0xfffffffc00e87947 */ /* 0x000fea000383ffff */
.L_x_68:
[----:B------:R-:W-:-:S06]  /*4b60*/  UISETP.GE.AND UP1, UPT, UR8, 0x4, UPT ;  /* 0x000000040800788c */ /* 0x000fcc000bf26270 */
[----:B------:R-:W-:-:S13]  /*4b70*/  PLOP3.LUT P0, PT, PT, PT, UP1, 0x80, 0x8 ;  /* 0x000000000008781c */ /* 0x000fda0003f0f018 */
[----:B------:R-:W-:Y:S05]  /*4b80*/  @!P0 EXIT ;  /* 0x000000000000894d */ /* 0x000fea0003800000 */
[----:B------:R-:W-:Y:S01]  /*4b90*/  BAR.SYNC.DEFER_BLOCKING 0x6, 0xa0 ;  /* 0x0182800000007b1d */ /* 0x000fe20000010000 */
[C---:B------:R-:W-:Y:S01]  /*4ba0*/  IMAD.SHL.U32 R3, R108.reuse, 0x40, RZ ;  /* 0x000000406c037824 */ /* 0x040fe200078e00ff */
[C---:B------:R-:W-:Y:S01]  /*4bb0*/  LOP3.LUT R110, R108.reuse, 0x60, RZ, 0xc0, !PT ;  /* 0x000000606c6e7812 */ /* 0x040fe200078ec0ff */
[C---:B------:R-:W-:Y:S01]  /*4bc0*/  IMAD.SHL.U32 R100, R108.reuse, 0x20, RZ ;  /* 0x000000206c647824 */ /* 0x040fe200078e00ff */
[----:B------:R-:W-:Y:S01]  /*4bd0*/  CS2R R106, SRZ ;  /* 0x00000000006a7805 */ /* 0x000fe2000001ff00 */
[C---:B------:R-:W-:Y:S01]  /*4be0*/  IMAD.SHL.U32 R4, R108.reuse, 0x2, RZ ;  /* 0x000000026c047824 */ /* 0x040fe200078e00ff */
[----:B------:R-:W-:Y:S02]  /*4bf0*/  UMOV UR49, 0x400 ;  /* 0x0000040000317882 */ /* 0x000fe40000000000 */
[----:B------:R-:W1:Y:S01]  /*4c00*/  LDC R99, c[0x0][0x370] ;  /* 0x0000dc00ff637b82 */ /* 0x000e620000000800 */
[----:B------:R-:W-:Y:S01]  /*4c10*/  ULEA UR49, UR37, UR49, 0x18 ;  /* 0x0000003125317291 */ /* 0x000fe2000f8ec0ff */
[----:B------:R-:W-:Y:S01]  /*4c20*/  LOP3.LUT R2, R3, 0x180, RZ, 0xc0, !PT ;  /* 0x0000018003027812 */ /* 0x000fe200078ec0ff */
[----:B------:R-:W-:Y:S01]  /*4c30*/  IMAD.U32 R46, R108, 0x10000, RZ ;  /* 0x000100006c2e7824 */ /* 0x000fe200078e00ff */
[----:B------:R-:W-:Y:S01]  /*4c40*/  LOP3.LUT R100, R100, 0xc00, RZ, 0xc0, !PT ;  /* 0x00000c0064647812 */ /* 0x000fe200078ec0ff */
[----:B------:R-:W-:Y:S01]  /*4c50*/  UIADD3 UR4, UPT, UPT, UR49, 0x4200, URZ ;  /* 0x0000420031047890 */ /* 0x000fe2000fffe0ff */
[----:B------:R-:W-:Y:S01]  /*4c60*/  LOP3.LUT R4, R2, 0x20, R4, 0xf8, !PT ;  /* 0x0000002002047812 */ /* 0x000fe200078ef804 */
[----:B------:R-:W-:Y:S01]  /*4c70*/  IMAD.SHL.U32 R2, R108, 0x8, RZ ;  /* 0x000000086c027824 */ /* 0x000fe200078e00ff */
[----:B------:R-:W2:Y:S01]  /*4c80*/  LDC R42, c[0x0][0xb0c] ;  /* 0x0002c300ff2a7b82 */ /* 0x000ea20000000800 */
[----:B------:R-:W-:Y:S01]  /*4c90*/  LOP3.LUT R100, R100, 0x40, R3, 0xf8, !PT ;  /* 0x0000004064647812 */ /* 0x000fe200078ef803 */
[----:B------:R-:W-:Y:S01]  /*4ca0*/  IMAD.MOV.U32 R45, RZ, RZ, RZ ;  /* 0x000000ffff2d7224 */ /* 0x000fe200078e00ff */
[----:B------:R-:W-:Y:S01]  /*4cb0*/  LOP3.LUT R46, R46, 0x600000, RZ, 0xc0, !PT ;  /* 0x006000002e2e7812 */ /* 0x000fe200078ec0ff */
[----:B------:R-:W-:Y:S01]  /*4cc0*/  IMAD.MOV.U32 R112, RZ, RZ, RZ ;  /* 0x000000ffff707224 */ /* 0x000fe200078e00ff */
[----:B------:R-:W-:-:S02]  /*4cd0*/  LOP3.LUT R108, R108, 0x2, RZ, 0xc0, !PT ;  /* 0x000000026c6c7812 */ /* 0x000fc400078ec0ff */
[----:B------:R-:W-:Y:S02]  /*4ce0*/  CS2R R104, SRZ ;  /* 0x0000000000687805 */ /* 0x000fe4000001ff00 */
[----:B------:R-:W-:Y:S01]  /*4cf0*/  LOP3.LUT R2, R4, 0x30, R2, 0x78, !PT ;  /* 0x0000003004027812 */ /* 0x000fe200078e7802 */
[----:B------:R-:W4:Y:S01]  /*4d00*/  LDC R97, c[0x0][0xb20] ;  /* 0x0002c800ff617b82 */ /* 0x000f220000000800 */
[----:B------:R-:W3:Y:S01]  /*4d10*/  LDS R0, [UR49+0x150] ;  /* 0x00015031ff007984 */ /* 0x000ee20008000800 */
[----:B------:R-:W-:Y:S01]  /*4d20*/  LOP3.LUT R100, R100, 0x200, R3, 0xf8, !PT ;  /* 0x0000020064647812 */ /* 0x000fe200078ef803 */
[----:B------:R-:W-:Y:S01]  /*4d30*/  IMAD.MOV R102, RZ, RZ, -R108 ;  /* 0x000000ffff667224 */ /* 0x000fe200078e0a6c */
[----:B------:R-:W1:Y:S01]  /*4d40*/  LDCU.64 UR52, c[0x0][0x348] ;  /* 0x00006900ff3477ac */ /* 0x000e620008000a00 */
[----:B------:R-:W-:Y:S01]  /*4d50*/  IMAD.U32 R109, RZ, RZ, UR4 ;  /* 0x00000004ff6d7e24 */ /* 0x000fe2000f8e00ff */
[----:B------:R-:W-:Y:S02]  /*4d60*/  LOP3.LUT R100, R100, R2, RZ, 0xfc, !PT ;  /* 0x0000000264647212 */ /* 0x000fe400078efcff */
[----:B------:R-:W1:Y:S01]  /*4d70*/  LDC R41, c[0x0][0xb30] ;  /* 0x0002cc00ff297b82 */ /* 0x000e620000000800 */
[----:B------:R-:W1:Y:S01]  /*4d80*/  LDCU.64 UR38, c[0x0][0x888] ;  /* 0x00011100ff2677ac */ /* 0x000e620008000a00 */
[----:B------:R-:W1:Y:S06]  /*4d90*/  LDCU.64 UR44, c[0x0][0x890] ;  /* 0x00011200ff2c77ac */ /* 0x000e6c0008000a00 */
[----:B------:R-:W1:Y:S01]  /*4da0*/  LDC.64 R92, c[0x0][0xb10] ;  /* 0x0002c400ff5c7b82 */ /* 0x000e620000000a00 */
[----:B------:R-:W-:-:S07]  /*4db0*/  UIADD3 UR48, UPT, UPT, UR49, 0x200, URZ ;  /* 0x0000020031307890 */ /* 0x000fce000fffe0ff */
[----:B------:R-:W1:Y:S08]  /*4dc0*/  LDC.64 R38, c[0x0][0xb18] ;  /* 0x0002c600ff267b82 */ /* 0x000e700000000a00 */
[----:B------:R-:W1:Y:S08]  /*4dd0*/  LDC.64 R36, c[0x0][0xb28] ;  /* 0x0002ca00ff247b82 */ /* 0x000e700000000a00 */
[----:B------:R-:W1:Y:S01]  /*4de0*/  LDC.64 R90, c[0x0][0x8b0] ;  /* 0x00022c00ff5a7b82 */ /* 0x000e620000000a00 */
[----:B---3--:R-:W-:-:S07]  /*4df0*/  IMAD.IADD R46, R0, 0x1, R46 ;  /* 0x00000001002e7824 */ /* 0x008fce00078e022e */
[----:B------:R-:W3:Y:S08]  /*4e00*/  LDC.64 R88, c[0x0][0x8a8] ;  /* 0x00022a00ff587b82 */ /* 0x000ef00000000a00 */
[----:B--2-4-:R-:W1:Y:S02]  /*4e10*/  LDC R98, c[0x0][0x374] ;  /* 0x0000dd00ff627b82 */ /* 0x014e640000000800 */
.L_x_125:
[----:B------:R-:W-:Y:S02]  /*4e20*/  LEA R0, R112, UR49, 0x3 ;  /* 0x0000003170007c11 */ /* 0x000fe4000f8e18ff */
[----:B------:R-:W-:Y:S02]  /*4e30*/  SHF.L.U32 R2, R106, 0x1f, RZ ;  /* 0x0000001f6a027819 */ /* 0x000fe400000006ff */
[----:B------:R-:W-:Y:S02]  /*4e40*/  LEA R16, R112, UR49, 0x4 ;  /* 0x0000003170107c11 */ /* 0x000fe4000f8e20ff */
[----:B------:R-:W2:Y:S02]  /*4e50*/  SYNCS.PHASECHK.TRANS64.TRYWAIT P0, [R0+URZ+0xa0], R2 ;  /* 0x0000a002000075a7 */ /* 0x000ea400080011ff */
[----:B-12---:R-:W-:Y:S05]  /*4e60*/  @!P0 BRA `(.L_x_84) ;  /* 0x0000004c00408947 */ /* 0x006fea0003800000 */
.L_x_171:
[----:B------:R-:W4:Y:S01]  /*4e70*/  LDC.64 R10, c[0x0][0xb10] ;  /* 0x0002c400ff0a7b82 */ /* 0x000f220000000a00 */
[----:B------:R-:W3:Y:S01]  /*4e80*/  LDS.128 R16, [R16+0x130] ;  /* 0x0001300010107984 */ /* 0x000ee20000000c00 */
[----:B-1----:R-:W-:Y:S01]  /*4e90*/  ISETP.NE.AND P1, PT, R41, 0x1, PT ;  /* 0x000000012900780c */ /* 0x002fe20003f25270 */
[----:B--2---:R-:W-:Y:S01]  /*4ea0*/  VIADD R0, R0, 0xb0 ;  /* 0x000000b000007836 */ /* 0x004fe20000000000 */
[----:B------:R-:W-:Y:S04]  /*4eb0*/  ISETP.GE.AND P0, PT, R40, 0x1, PT ;  /* 0x000000012800780c */ /* 0x000fe80003f06270 */
[----:B------:R-:W1:Y:S01]  /*4ec0*/  LDC.64 R8, c[0x0][0xb18] ;  /* 0x0002c600ff087b82 */ /* 0x000e620000000a00 */
[----:B------:R-:W-:Y:S01]  /*4ed0*/  PRMT R0, RZ, 0x654, R0 ;  /* 0x00000654ff007816 */ /* 0x000fe20000000000 */
[----:B------:R-:W-:Y:S01]  /*4ee0*/  @!PT LDS RZ, [RZ] ;  /* 0x00000000fffff984 */ /* 0x000fe20000000800 */
[----:B------:R-:W-:Y:S01]  /*4ef0*/  @!PT LDS RZ, [RZ] ;  /* 0x00000000fffff984 */ /* 0x000fe20000000800 */
[----:B------:R-:W-:Y:S01]  /*4f00*/  @!PT LDS RZ, [RZ] ;  /* 0x00000000fffff984 */ /* 0x000fe20000000800 */
[----:B------:R-:W-:Y:S01]  /*4f10*/  @!PT LDS RZ, [RZ] ;  /* 0x00000000fffff984 */ /* 0x000fe20000000800 */
[----:B------:R2:W-:Y:S06]  /*4f20*/  MEMBAR.ALL.CTA ;  /* 0x0000000000007992 */ /* 0x0005ec0000008000 */
[----:B--2---:R-:W2:Y:S01]  /*4f30*/  FENCE.VIEW.ASYNC.S ;  /* 0x00000000000073c6 */ /* 0x004ea20000000000 */
[----:B------:R-:W1:Y:S08]  /*4f40*/  @!P1 LDC R12, c[0x0][0xb20] ;  /* 0x0002c800ff0c9b82 */ /* 0x000e700000000800 */
[----:B------:R-:W1:Y:S01]  /*4f50*/  @!P1 LDC R7, c[0x0][0xb0c] ;  /* 0x0002c300ff079b82 */ /* 0x000e620000000800 */
[----:B--2---:R2:W-:Y:S01]  /*4f60*/  SYNCS.ARRIVE.TRANS64.RED.A1T0 RZ, [R0+URZ], RZ ;  /* 0x000000ff00ff79a7 */ /* 0x0045e200081004ff */
[----:B---3--:R-:W-:Y:S04]  /*4f70*/  LOP3.LUT P4, RZ, R18, 0x1, RZ, 0xc0, !PT ;  /* 0x0000000112ff7812 */ /* 0x008fe8000788c0ff */
[----:B------:R-:W-:Y:S09]  /*4f80*/  P2R R111, PR, RZ, 0x10 ;  /* 0x00000010ff6f7803 */ /* 0x000ff20000000000 */
[----:B------:R-:W-:Y:S02]  /*4f90*/  @P4 MOV R44, R16 ;  /* 0x00000010002c4202 */ /* 0x000fe40000000f00 */
[----:B------:R-:W-:Y:S01]  /*4fa0*/  @P4 LOP3.LUT R43, R17, 0xffff, RZ, 0xc0, !PT ;  /* 0x0000ffff112b4812 */ /* 0x000fe200078ec0ff */
[----:B--2-4-:R-:W-:Y:S06]  /*4fb0*/  @!P0 BRA `(.L_x_85) ;  /* 0x0000000000a48947 */ /* 0x014fec0003800000 */
[----:B------:R-:W-:Y:S01]  /*4fc0*/  IMAD.HI.U32 R0, R98, R39, RZ ;  /* 0x0000002762007227 */ /* 0x000fe200078e00ff */
[----:B------:R-:W-:Y:S02]  /*4fd0*/  ISETP.NE.AND P0, PT, R38, 0x1, PT ;  /* 0x000000012600780c */ /* 0x000fe40003f05270 */
[----:B------:R-:W-:Y:S01]  /*4fe0*/  ISETP.NE.AND P2, PT, R40, 0x1, PT ;  /* 0x000000012800780c */ /* 0x000fe20003f45270 */
[----:B------:R-:W-:Y:S01]  /*4ff0*/  IMAD.HI.U32 R4, R99, R92, RZ ;  /* 0x0000005c63047227 */ /* 0x000fe200078e00ff */
[----:B------:R-:W-:Y:S02]  /*5000*/  SHF.R.U32.HI R0, RZ, R97, R0 ;  /* 0x00000061ff007219 */ /* 0x000fe40000011600 */
[----:B------:R-:W-:Y:S01]  /*5010*/  ISETP.NE.AND P3, PT, R42, 0x1, PT ;  /* 0x000000012a00780c */ /* 0x000fe20003f65270 */
[----:B------:R-:W-:Y:S01]  /*5020*/  IMAD.HI.U32 R6, R43, R39, RZ ;  /* 0x000000272b067227 */ /* 0x000fe200078e00ff */
[-C--:B------:R-:W-:Y:S02]  /*5030*/  SHF.R.U32.HI R4, RZ, R93.reuse, R4 ;  /* 0x0000005dff047219 */ /* 0x080fe40000011604 */
[----:B------:R-:W-:Y:S01]  /*5040*/  SEL R0, R98, R0, !P0 ;  /* 0x0000000062007207 */ /* 0x000fe20004000000 */
[----:B------:R-:W-:Y:S01]  /*5050*/  IMAD.HI.U32 R5, R44, R92, RZ ;  /* 0x0000005c2c057227 */ /* 0x000fe200078e00ff */
[----:B------:R-:W-:Y:S03]  /*5060*/  SEL R4, R99, R4, !P3 ;  /* 0x0000000463047207 */ /* 0x000fe60005800000 */
[-C--:B------:R-:W-:Y:S01]  /*5070*/  IMAD.HI.U32 R3, R0, R36.reuse, RZ ;  /* 0x0000002400037227 */ /* 0x080fe200078e00ff */
[----:B------:R-:W-:Y:S03]  /*5080*/  SHF.R.U32.HI R5, RZ, R93, R5 ;  /* 0x0000005dff057219 */ /* 0x000fe60000011605 */
[----:B------:R-:W-:Y:S01]  /*5090*/  IMAD.HI.U32 R2, R4, R36, RZ ;  /* 0x0000002404027227 */ /* 0x000fe200078e00ff */
[----:B------:R-:W-:Y:S02]  /*50a0*/  @P2 SHF.R.U32.HI R0, RZ, R37, R3 ;  /* 0x00000025ff002219 */ /* 0x000fe40000011603 */
[----:B------:R-:W-:Y:S02]  /*50b0*/  SHF.R.U32.HI R3, RZ, R97, R6 ;  /* 0x00000061ff037219 */ /* 0x000fe40000011606 */
[----:B------:R-:W-:Y:S01]  /*50c0*/  @P2 SHF.R.U32.HI R4, RZ, R37, R2 ;  /* 0x00000025ff042219 */ /* 0x000fe20000011602 */
[----:B------:R-:W-:Y:S01]  /*50d0*/  IMAD R0, R40, R0, RZ ;  /* 0x0000000028007224 */ /* 0x000fe200078e02ff */
[----:B------:R-:W-:Y:S02]  /*50e0*/  SEL R3, R43, R3, !P0 ;  /* 0x000000032b037207 */ /* 0x000fe40004000000 */
[----:B------:R-:W-:Y:S01]  /*50f0*/  SEL R2, R44, R5, !P3 ;  /* 0x000000052c027207 */ /* 0x000fe20005800000 */
[----:B------:R-:W-:Y:S01]  /*5100*/  IMAD R5, R40, R4, RZ ;  /* 0x0000000428057224 */ /* 0x000fe200078e02ff */
[C---:B------:R-:W-:Y:S01]  /*5110*/  ISETP.GE.AND P0, PT, R3.reuse, R0, PT ;  /* 0x000000000300720c */ /* 0x040fe20003f06270 */
[C---:B------:R-:W-:Y:S03]  /*5120*/  IMAD.HI.U32 R0, R3.reuse, R36, RZ ;  /* 0x0000002403007227 */ /* 0x040fe600078e00ff */
[C---:B------:R-:W-:Y:S02]  /*5130*/  ISETP.GE.OR P0, PT, R2.reuse, R5, P0 ;  /* 0x000000050200720c */ /* 0x040fe40000706670 */
[----:B------:R-:W-:Y:S04]  /*5140*/  SHF.R.U32.HI R0, RZ, R37, R0 ;  /* 0x00000025ff007219 */ /* 0x000fe80000011600 */
[C---:B------:R-:W-:Y:S05]  /*5150*/  SEL R6, R3.reuse, R0, !P2 ;  /* 0x0000000003067207 */ /* 0x040fea0005000000 */
        /* <DEDUP_REMOVED lines=14> */
[----:B------:R-:W-:Y:S07]  /*5240*/  IMAD R43, R3, R38, R43 ;  /* 0x00000026032b7224 */ /* 0x000fee00078e022b */
.L_x_85:
[----:B-1----:R-:W-:Y:S01]  /*5250*/  @!P1 ISETP.NE.AND P0, PT, R8, 0x1, PT ;  /* 0x000000010800980c */ /* 0x002fe20003f05270 */
[----:B------:R-:W-:Y:S01]  /*5260*/  @!P1 IMAD.HI.U32 R0, R44, R10, RZ ;  /* 0x0000000a2c009227 */ /* 0x000fe200078e00ff */
[----:B------:R-:W-:Y:S01]  /*5270*/  @!P1 ISETP.NE.AND P2, PT, R7, 0x1, PT ;  /* 0x000000010700980c */ /* 0x000fe20003f45270 */
[----:B------:R-:W-:Y:S01]  /*5280*/  ULOP3.LUT UP0, URZ, UR48, 0x1b0, URZ, 0xc0, !UPT ;  /* 0x000001b030ff7892 */ /* 0x000fe2000f80c0ff */
[----:B------:R-:W-:Y:S01]  /*5290*/  R2UR UR42, R15 ;  /* 0x000000000f2a72ca */ /* 0x000fe200000e0000 */
[C---:B------:R-:W-:Y:S01]  /*52a0*/  @!P1 IMAD.HI.U32 R2, R43.reuse, R9, RZ ;  /* 0x000000092b029227 */ /* 0x040fe200078e00ff */
[----:B------:R-:W-:Y:S02]  /*52b0*/  @!P1 SHF.R.U32.HI R0, RZ, R11, R0 ;  /* 0x0000000bff009219 */ /* 0x000fe40000011600 */
[----:B------:R-:W-:Y:S01]  /*52c0*/  R2UR UR41, R14 ;  /* 0x000000000e2972ca */ /* 0x000fe200000e0000 */
[----:B------:R-:W-:Y:S01]  /*52d0*/  VIADD R112, R112, 0x1 ;  /* 0x0000000170707836 */ /* 0x000fe20000000000 */
[----:B------:R-:W-:Y:S02]  /*52e0*/  @!P1 SHF.R.U32.HI R2, RZ, R12, R2 ;  /* 0x0000000cff029219 */ /* 0x000fe40000011602 */
[----:B------:R-:W-:Y:S02]  /*52f0*/  @!P1 SEL R3, R44, R0, !P2 ;  /* 0x000000002c039207 */ /* 0x000fe40005000000 */
[----:B------:R-:W-:Y:S02]  /*5300*/  @!P1 SEL R2, R43, R2, !P0 ;  /* 0x000000022b029207 */ /* 0x000fe40004000000 */
[----:B------:R-:W-:Y:S01]  /*5310*/  @P4 SHF.R.U32.HI R103, RZ, 0x10, R17 ;  /* 0x00000010ff674819 */ /* 0x000fe20000011611 */
[----:B------:R-:W-:Y:S02]  /*5320*/  USHF.L.U32 UR42, UR42, 0x6, URZ ;  /* 0x000000062a2a7899 */ /* 0x000fe400080006ff */
[----:B------:R-:W-:Y:S02]  /*5330*/  @!P1 IMAD.IADD R0, R2, 0x1, -R3 ;  /* 0x0000000102009824 */ /* 0x000fe400078e0a03 */
[----:B------:R-:W-:Y:S01]  /*5340*/  @!P1 IMAD.IADD R2, R3, 0x1, -R2 ;  /* 0x0000000103029824 */ /* 0x000fe200078e0a02 */
[----:B------:R-:W-:Y:S01]  /*5350*/  USHF.L.U32 UR41, UR41, 0x8, URZ ;  /* 0x0000000829297899 */ /* 0x000fe200080006ff */
[----:B------:R-:W-:Y:S02]  /*5360*/  @!P1 IMAD R44, R0, R7, R44 ;  /* 0x00000007002c9224 */ /* 0x000fe400078e022c */
[----:B------:R-:W-:Y:S01]  /*5370*/  @!P1 IMAD R43, R2, R8, R43 ;  /* 0x00000008022b9224 */ /* 0x000fe200078e022b */
[----:B------:R-:W-:Y:S08]  /*5380*/  BRA.U !UP0, `(.L_x_86) ;  /* 0x0000000108407547 */ /* 0x000ff0000b800000 */
[----:B------:R-:W1:Y:S01]  /*5390*/  LDCU.64 UR8, c[0x4][0x88] ;  /* 0x01001100ff0877ac */ /* 0x000e620008000a00 */
[----:B------:R-:W-:Y:S01]  /*53a0*/  MOV R3, 0x0 ;  /* 0x0000000000037802 */ /* 0x000fe20000000f00 */
[----:B------:R-:W-:Y:S02]  /*53b0*/  HFMA2 R12, -RZ, RZ, 0, 5.9604644775390625e-08 ;  /* 0x00000001ff0c7431 */ /* 0x000fe400000001ff */
[----:B------:R-:W-:Y:S02]  /*53c0*/  IMAD.MOV.U32 R8, RZ, RZ, 0x70 ;  /* 0x00000070ff087424 */ /* 0x000fe400078e00ff */
[----:B------:R-:W-:Y:S01]  /*53d0*/  IMAD.MOV.U32 R13, RZ, RZ, RZ ;  /* 0x000000ffff0d7224 */ /* 0x000fe200078e00ff */
[----:B------:R-:W2:Y:S01]  /*53e0*/  LDCU.64 UR6, c[0x4][0x90] ;  /* 0x01001200ff0677ac */ /* 0x000ea20008000a00 */
[----:B------:R-:W3:Y:S01]  /*53f0*/  LDC.64 R2, c[0x4][R3] ;  /* 0x0100000003027b82 */ /* 0x000ee20000000a00 */
[----:B------:R-:W4:Y:S01]  /*5400*/  LDCU.64 UR4, c[0x4][0x8] ;  /* 0x01000100ff0477ac */ /* 0x000f220008000a00 */
[----:B-1----:R-:W-:Y:S01]  /*5410*/  MOV R5, UR9 ;  /* 0x0000000900057c02 */ /* 0x002fe20008000f00 */
[----:B------:R-:W-:Y:S01]  /*5420*/  IMAD.U32 R4, RZ, RZ, UR8 ;  /* 0x00000008ff047e24 */ /* 0x000fe2000f8e00ff */
[----:B--2---:R-:W-:Y:S01]  /*5430*/  MOV R7, UR7 ;  /* 0x0000000700077c02 */ /* 0x004fe20008000f00 */
[----:B------:R-:W-:Y:S01]  /*5440*/  IMAD.U32 R6, RZ, RZ, UR6 ;  /* 0x00000006ff067e24 */ /* 0x000fe2000f8e00ff */
[----:B----4-:R-:W-:Y:S01]  /*5450*/  MOV R11, UR5 ;  /* 0x00000005000b7c02 */ /* 0x010fe20008000f00 */
[----:B------:R-:W-:Y:S02]  /*5460*/  IMAD.U32 R10, RZ, RZ, UR4 ;  /* 0x00000004ff0a7e24 */ /* 0x000fe4000f8e00ff */
[----:B------:R-:W-:Y:S07]  /*5470*/  LEPC R20, `(.L_x_86) ;  /* 0x000000001014794e */ /* 0x000fee0000000000 */
[----:B---3-5:R-:W-:Y:S05]  /*5480*/  CALL.ABS.NOINC R2 ;  /* 0x0000000002007343 */ /* 0x028fea0003c00000 */
.L_x_86:
[----:B------:R-:W-:Y:S01]  /*5490*/  LOP3.LUT P0, RZ, R109, 0x1b0, RZ, 0xc0, !PT ;  /* 0x000001b06dff7812 */ /* 0x000fe2000780c0ff */
[----:B------:R-:W-:Y:S11]  /*54a0*/  BSSY.RECONVERGENT B6, `(.L_x_87) ;  /* 0x0000013000067945 */ /* 0x000ff60003800200 */
[----:B------:R-:W-:Y:S01]  /*54b0*/  @!UPT UIADD3 URZ, UPT, UPT, URZ, URZ, URZ ;  /* 0x000000fffffff290 */ /* 0x000fe2000fffe0ff */
[----:B------:R-:W-:Y:S05]  /*54c0*/  @!P0 BRA `(.L_x_88) ;  /* 0x0000000000408947 */ /* 0x000fea0003800000 */
        /* <DEDUP_REMOVED lines=16> */
.L_x_88:
[----:B------:R-:W-:Y:S05]  /*55d0*/  BSYNC.RECONVERGENT B6 ;  /* 0x0000000000067941 */ /* 0x000fea0003800200 */
.L_x_87:
[----:B------:R-:W-:Y:S01]  /*55e0*/  ISETP.NE.U32.AND P4, PT, R90, RZ, PT ;  /* 0x000000ff5a00720c */ /* 0x000fe20003f85070 */
[----:B------:R-:W-:Y:S01]  /*55f0*/  UISETP.NE.AND UP2, UPT, UR50, URZ, UPT ;  /* 0x000000ff3200728c */ /* 0x000fe2000bf45270 */
[----:B------:R-:W-:Y:S01]  /*5600*/  ISETP.NE.U32.AND P2, PT, RZ, UR38, PT ;  /* 0x00000026ff007c0c */ /* 0x000fe2000bf45070 */
[----:B------:R-:W-:Y:S01]  /*5610*/  UISETP.NE.U32.AND UP1, UPT, UR44, URZ, UPT ;  /* 0x000000ff2c00728c */ /* 0x000fe2000bf25070 */
[----:B------:R-:W-:Y:S01]  /*5620*/  ISETP.NE.AND.EX P4, PT, R91, RZ, PT, P4 ;  /* 0x000000ff5b00720c */ /* 0x000fe20003f85340 */
[----:B------:R-:W-:Y:S01]  /*5630*/  UPLOP3.LUT UP0, UPT, UPT, UPT, UPT, 0x40, 0x4 ;  /* 0x000000000004789c */ /* 0x000fe20003f0e870 */
[----:B------:R-:W-:Y:S01]  /*5640*/  ISETP.NE.AND.EX P2, PT, RZ, UR39, PT, P2 ;  /* 0x00000027ff007c0c */ /* 0x000fe2000bf45320 */
[----:B------:R-:W-:Y:S01]  /*5650*/  UISETP.NE.AND.EX UP1, UPT, UR45, URZ, UPT, UP1 ;  /* 0x000000ff2d00728c */ /* 0x000fe2000bf25310 */
[----:B------:R-:W-:Y:S04]  /*5660*/  PLOP3.LUT P1, PT, PT, PT, UP2, 0x80, 0x8 ;  /* 0x000000000008781c */ /* 0x000fe80003f2f028 */
[----:B------:R-:W-:Y:S06]  /*5670*/  @UP2 UPLOP3.LUT UP0, UPT, UPT, UPT, UP1, 0x80, 0x8 ;  /* 0x000000000008289c */ /* 0x000fec0003f0f010 */
[----:B------:R-:W-:Y:S01]  /*5680*/  PLOP3.LUT P0, PT, PT, PT, UP0, 0x80, 0x8 ;  /* 0x000000000008781c */ /* 0x000fe20003f0f008 */
[----:B------:R-:W-:Y:S01]  /*5690*/  @!UPT UIADD3 URZ, UPT, UPT, URZ, URZ, URZ ;  /* 0x000000fffffff290 */ /* 0x000fe2000fffe0ff */
[----:B------:R-:W-:Y:S11]  /*56a0*/  BRA.U !UP1, `(.L_x_89) ;  /* 0x0000000109387547 */ /* 0x000ff6000b800000 */
[----:B------:R-:W-:Y:S01]  /*56b0*/  UISETP.NE.U32.AND UP0, UPT, UR38, URZ, UPT ;  /* 0x000000ff2600728c */ /* 0x000fe2000bf05070 */
[----:B------:R-:W-:Y:S02]  /*56c0*/  HFMA2 R0, -RZ, RZ, 0, 5.9604644775390625e-08 ;  /* 0x00000001ff007431 */ /* 0x000fe400000001ff */
[----:B------:R-:W-:Y:S01]  /*56d0*/  IMAD.MOV.U32 R96, RZ, RZ, 0x1 ;  /* 0x00000001ff607424 */ /* 0x000fe200078e00ff */
[----:B------:R-:W-:Y:S06]  /*56e0*/  UISETP.NE.AND.EX UP0, UPT, UR39, URZ, UPT, UP0 ;  /* 0x000000ff2700728c */ /* 0x000fec000bf05300 */
[----:B------:R-:W-:Y:S05]  /*56f0*/  PLOP3.LUT P3, PT, PT, PT, UP0, 0x80, 0x8 ;  /* 0x000000000008781c */ /* 0x000fea0003f6f008 */
[----:B------:R-:W1:Y:S01]  /*5700*/  @UP0 LDCU.64 UR6, c[0x0][0x888] ;  /* 0x00011100ff0607ac */ /* 0x000e620008000a00 */
[----:B------:R-:W-:Y:S07]  /*5710*/  @UP0 UIMAD UR4, UR36, UR44, URZ ;  /* 0x0000002c240402a4 */ /* 0x000fee000f8e02ff */
[----:B------:R-:W-:Y:S01]  /*5720*/  @!P3 PRMT R96, R0, 0x7610, R96 ;  /* 0x000076100060b816 */ /* 0x000fe20000000060 */
[----:B-1----:R-:W-:Y:S03]  /*5730*/  @UP0 UIMAD.WIDE UR6, UR4, 0x4, UR6 ;  /* 0x00000004040608a5 */ /* 0x002fe6000f8e0206 */
[----:B------:R-:W1:Y:S03]  /*5740*/  @!UP0 LDCU UR4, c[0x0][0x880] ;  /* 0x00011000ff0487ac */ /* 0x000e660008000800 */
[----:B------:R-:W-:Y:S01]  /*5750*/  IMAD.U32 R2, RZ, RZ, UR6 ;  /* 0x00000006ff027e24 */ /* 0x000fe2000f8e00ff */
[----:B------:R-:W-:Y:S05]  /*5760*/  MOV R3, UR7 ;  /* 0x0000000700037c02 */ /* 0x000fea0008000f00 */
[----:B-----5:R2:W5:Y:S02]  /*5770*/  @P3 LDG.E R49, desc[UR46][R2.64] ;  /* 0x0000002e02313981 */ /* 0x020564000c1e1900 */
[----:B-12---:R-:W-:Y:S02]  /*5780*/  @!P3 IMAD.U32 R49, RZ, RZ, UR4 ;  /* 0x00000004ff31be24 */ /* 0x006fe4000f8e00ff */
.L_x_89:
[----:B------:R-:W-:Y:S05]  /*5790*/  @!P4 BRA `(.L_x_90) ;  /* 0x000000000020c947 */ /* 0x000fea0003800000 */
[----:B------:R-:W-:Y:S04]  /*57a0*/  ISETP.NE.U32.AND P3, PT, R88, RZ, PT ;  /* 0x000000ff5800720c */ /* 0x000fe80003f65070 */
[----:B------:R-:W-:Y:S11]  /*57b0*/  ISETP.NE.AND.EX P3, PT, R89, RZ, PT, P3 ;  /* 0x000000ff5900720c */ /* 0x000ff60003f65330 */
[----:B------:R-:W-:Y:S02]  /*57c0*/  @!UPT UIADD3 URZ, UPT, UPT, URZ, URZ, URZ ;  /* 0x000000fffffff290 */ /* 0x000fe4000fffe0ff */
[----:B------:R-:W1:Y:S01]  /*57d0*/  @P3 LDC.64 R2, c[0x0][0x8a8] ;  /* 0x00022a00ff023b82 */ /* 0x000e620000000a00 */
[----:B------:R-:W-:Y:S04]  /*57e0*/  @P3 IMAD R0, R90, UR36, RZ ;  /* 0x000000245a003c24 */ /* 0x000fe8000f8e02ff */
[----:B-1----:R-:W-:Y:S05]  /*57f0*/  @P3 IMAD.WIDE R2, R0, 0x4, R2 ;  /* 0x0000000400023825 */ /* 0x002fea00078e0202 */
[----:B-----5:R1:W5:Y:S02]  /*5800*/  @P3 LDG.E R47, desc[UR46][R2.64] ;  /* 0x0000002e022f3981 */ /* 0x020364000c1e1900 */
[----:B-1----:R-:W2:Y:S02]  /*5810*/  @!P3 LDC R47, c[0x0][0x8a0] ;  /* 0x00022800ff2fbb82 */ /* 0x002ea40000000800 */
.L_x_90:
[----:B-----5:R-:W-:Y:S01]  /*5820*/  FSETP.NEU.AND P4, PT, R49, RZ, PT ;  /* 0x000000ff3100720b */ /* 0x020fe20003f8d000 */
[----:B------:R-:W-:Y:S01]  /*5830*/  BSSY B1, `(.L_x_91) ;  /* 0x0000042000017945 */ /* 0x000fe20003800000 */
[----:B------:R-:W-:Y:S01]  /*5840*/  SEL R5, RZ, 0xffffffff, P2 ;  /* 0xffffffffff057807 */ /* 0x000fe20001000000 */
[----:B------:R-:W-:Y:S01]  /*5850*/  IMAD.MOV.U32 R115, RZ, RZ, 0x1 ;  /* 0x00000001ff737424 */ /* 0x000fe200078e00ff */
[----:B------:R-:W-:Y:S02]  /*5860*/  LOP3.LUT P3, RZ, R96, 0xff, RZ, 0xc0, !PT ;  /* 0x000000ff60ff7812 */ /* 0x000fe4000786c0ff */
[----:B------:R-:W-:Y:S02]  /*5870*/  CS2R R86, SRZ ;  /* 0x0000000000567805 */ /* 0x000fe4000001ff00 */
[----:B------:R-:W-:Y:S02]  /*5880*/  @P1 SEL R0, RZ, 0xffffffff, P4 ;  /* 0xffffffffff001807 */ /* 0x000fe40002000000 */
[----:B------:R-:W-:Y:S02]  /*5890*/  CS2R R84, SRZ ;  /* 0x0000000000547805 */ /* 0x000fe4000001ff00 */
[----:B------:R-:W-:Y:S02]  /*58a0*/  LEA R2, R105, UR49, 0x3 ;  /* 0x0000003169027c11 */ /* 0x000fe4000f8e18ff */
[----:B------:R-:W-:Y:S02]  /*58b0*/  CS2R R82, SRZ ;  /* 0x0000000000527805 */ /* 0x000fe4000001ff00 */
[----:B------:R-:W-:Y:S02]  /*58c0*/  @P0 SEL R0, R5, R0, !P3 ;  /* 0x0000000005000207 */ /* 0x000fe40005800000 */
[----:B------:R-:W-:Y:S02]  /*58d0*/  CS2R R80, SRZ ;  /* 0x0000000000507805 */ /* 0x000fe4000001ff00 */
[----:B------:R-:W-:Y:S02]  /*58e0*/  LEA R113, R45, UR49, 0x3 ;  /* 0x000000312d717c11 */ /* 0x000fe4000f8e18ff */
[----:B------:R-:W-:Y:S02]  /*58f0*/  @P1 LOP3.LUT R0, R0, 0x1, RZ, 0xc0, !PT ;  /* 0x0000000100001812 */ /* 0x000fe400078ec0ff */
[----:B------:R-:W-:Y:S02]  /*5900*/  SHF.L.U32 R3, R107, 0x1f, RZ ;  /* 0x0000001f6b037819 */ /* 0x000fe400000006ff */
[----:B------:R-:W-:Y:S02]  /*5910*/  ISETP.NE.U32.OR P6, PT, R0, 0x1, !P1 ;  /* 0x000000010000780c */ /* 0x000fe40004fc5470 */
[----:B------:R-:W-:Y:S02]  /*5920*/  PLOP3.LUT P2, PT, PT, PT, UP1, 0x80, 0x8 ;  /* 0x000000000008781c */ /* 0x000fe40003f4f018 */
[----:B------:R-:W-:Y:S02]  /*5930*/  LEA.HI R48, R45, R45, RZ, 0x1 ;  /* 0x0000002d2d307211 */ /* 0x000fe400078f08ff */
[----:B------:R-:W-:Y:S02]  /*5940*/  SEL R4, RZ, 0xffffffff, P4 ;  /* 0xffffffffff047807 */ /* 0x000fe40002000000 */
[----:B------:R-:W-:Y:S05]  /*5950*/  P2R R118, PR, RZ, 0x40 ;  /* 0x00000040ff767803 */ /* 0x000fea0000000000 */
[----:B------:R-:W-:Y:S02]  /*5960*/  @P6 SHF.L.U32 R0, R104, 0x1f, RZ ;  /* 0x0000001f68006819 */ /* 0x000fe400000006ff */
[----:B------:R-:W-:Y:S02]  /*5970*/  @P2 SEL R4, R5, R4, !P3 ;  /* 0x0000000405042207 */ /* 0x000fe40005800000 */
[----:B------:R1:W3:Y:S02]  /*5980*/  @P6 SYNCS.PHASECHK.TRANS64.TRYWAIT P1, [R2+URZ+0x50], R0 ;  /* 0x00005000020065a7 */ /* 0x0002e400080211ff */
[----:B------:R-:W-:Y:S04]  /*5990*/  LOP3.LUT R4, R4, 0x1, RZ, 0xc0, !PT ;  /* 0x0000000104047812 */ /* 0x000fe800078ec0ff */
[----:B------:R-:W-:Y:S04]  /*59a0*/  ISETP.NE.U32.AND P5, PT, R4, 0x1, PT ;  /* 0x000000010400780c */ /* 0x000fe80003fa5070 */
[----:B------:R-:W-:Y:S01]  /*59b0*/  P2R R116, PR, RZ, 0x20 ;  /* 0x00000020ff747803 */ /* 0x000fe20000000000 */
[----:B------:R4:W2:Y:S01]  /*59c0*/  SYNCS.PHASECHK.TRANS64.TRYWAIT P0, [R113+URZ+0xc0], R3 ;  /* 0x0000c003710075a7 */ /* 0x0008a200080011ff */
[C---:B-1----:R-:W-:Y:S01]  /*59d0*/  IMAD.SHL.U32 R0, R48.reuse, 0x80, RZ ;  /* 0x0000008030007824 */ /* 0x042fe200078e00ff */
[----:B------:R-:W-:Y:S04]  /*59e0*/  LOP3.LUT R48, R48, 0xffe, RZ, 0xc0, !PT ;  /* 0x00000ffe30307812 */ /* 0x000fe800078ec0ff */
[----:B------:R-:W-:Y:S01]  /*59f0*/  LOP3.LUT R0, R0, 0xffffff00, RZ, 0xc0, !PT ;  /* 0xffffff0000007812 */ /* 0x000fe200078ec0ff */
[----:B------:R-:W-:Y:S04]  /*5a00*/  IMAD.IADD R48, R45, 0x1, -R48 ;  /* 0x000000012d307824 */ /* 0x000fe800078e0a30 */
[----:B------:R-:W-:Y:S04]  /*5a10*/  IMAD.IADD R0, R46, 0x1, R0 ;  /* 0x000000012e007824 */ /* 0x000fe800078e0200 */
[----:B------:R-:W-:Y:S01]  /*5a20*/  IMAD R48, R48, 0x100000, R0 ;  /* 0x0010000030307824 */ /* 0x000fe200078e0200 */
[----:B---3--:R-:W-:Y:S01]  /*5a30*/  @P6 SEL R115, RZ, 0x1, !P1 ;  /* 0x00000001ff736807 */ /* 0x008fe20004800000 */
[----:B----4-:R-:W-:Y:S06]  /*5a40*/  @!P6 BRA `(.L_x_92) ;  /* 0x000000000080e947 */ /* 0x010fec0003800000 */
[----:B------:R-:W-:Y:S01]  /*5a50*/  @P5 IMAD R5, R105, 0x1000, R100 ;  /* 0x0000100069055824 */ /* 0x000fe200078e0264 */
[----:B------:R-:W-:Y:S01]  /*5a60*/  ISETP.NE.AND P1, PT, R115, RZ, PT ;  /* 0x000000ff7300720c */ /* 0x000fe20003f25270 */
[----:B------:R-:W-:Y:S01]  /*5a70*/  BSSY B0, `(.L_x_93) ;  /* 0x000000b000007945 */ /* 0x000fe20003800000 */
[----:B------:R-:W-:Y:S01]  /*5a80*/  CS2R R82, SRZ ;  /* 0x0000000000527805 */ /* 0x000fe2000001ff00 */
[----:B------:R-:W-:Y:S01]  /*5a90*/  @P5 VIADD R4, R5, UR49 ;  /* 0x0000003105045c36 */ /* 0x000fe20008000000 */
[----:B------:R-:W-:Y:S02]  /*5aa0*/  CS2R R80, SRZ ;  /* 0x0000000000507805 */ /* 0x000fe4000001ff00 */
[----:B------:R-:W-:Y:S02]  /*5ab0*/  CS2R R86, SRZ ;  /* 0x0000000000567805 */ /* 0x000fe4000001ff00 */
[----:B------:R-:W-:Y:S01]  /*5ac0*/  CS2R R84, SRZ ;  /* 0x0000000000547805 */ /* 0x000fe2000001ff00 */
[----:B------:R-:W-:Y:S04]  /*5ad0*/  @P5 IMAD R4, R108, -0x10, R4 ;  /* 0xfffffff06c045824 */ /* 0x000fe800078e0204 */
[----:B------:R-:W-:Y:S05]  /*5ae0*/  @P1 BRA `(.L_x_94) ;  /* 0x00000000000c1947 */ /* 0x000fea0003800000 */
[----:B------:R-:W-:Y:S04]  /*5af0*/  SHF.L.U32 R0, R104, 0x1f, RZ ;  /* 0x0000001f68007819 */ /* 0x000fe800000006ff */
[----:B------:R-:W1:Y:S02]  /*5b00*/  SYNCS.PHASECHK.TRANS64.TRYWAIT P1, [R2+URZ+0x50], R0 ;  /* 0x00005000020075a7 */ /* 0x000e6400080211ff */
[----:B-1----:R-:W-:Y:S05]  /*5b10*/  @!P1 BRA `(.L_x_95) ;  /* 0x0000004000289947 */ /* 0x002fea0003800000 */
.L_x_94:
[----:B------:R-:W-:Y:S05]  /*5b20*/  BSYNC B0 ;  /* 0x0000000000007941 */ /* 0x000fea0003800000 */
.L_x_93:
[----:B------:R-:W-:Y:S01]  /*5b30*/  ISETP.NE.AND P1, PT, R116, RZ, PT ;  /* 0x000000ff7400720c */ /* 0x000fe20003f25270 */
[----:B-1----:R-:W-:Y:S02]  /*5b40*/  VIADD R2, R2, 0x70 ;  /* 0x0000007002027836 */ /* 0x002fe40000000000 */
[----:B------:R-:W-:Y:S02]  /*5b50*/  IMAD.U32 R0, RZ, RZ, UR37 ;  /* 0x00000025ff007e24 */ /* 0x000fe4000f8e00ff */
[----:B------:R-:W-:Y:S03]  /*5b60*/  VIADD R105, R105, 0x1 ;  /* 0x0000000169697836 */ /* 0x000fe60000000000 */
[----:B------:R-:W-:Y:S05]  /*5b70*/  PRMT R0, R0, 0x654, R2 ;  /* 0x0000065400007816 */ /* 0x000fea0000000002 */
[----:B------:R1:W3:Y:S04]  /*5b80*/  @P1 LDS.128 R80, [R5+UR49+0x200] ;  /* 0x0002003105501984 */ /* 0x0002e80008000c00 */
[----:B------:R1:W4:Y:S01]  /*5b90*/  @P1 LDS.128 R84, [R4+0x210] ;  /* 0x0002100004541984 */ /* 0x0003220000000c00 */
[C---:B------:R-:W-:Y:S01]  /*5ba0*/  ISETP.NE.AND P1, PT, R105.reuse, 0x4, PT ;  /* 0x000000046900780c */ /* 0x040fe20003f25270 */
[----:B------:R-:W-:Y:S01]  /*5bb0*/  @!PT LDS RZ, [RZ] ;  /* 0x00000000fffff984 */ /* 0x000fe20000000800 */
[----:B------:R-:W-:Y:S01]  /*5bc0*/  @!PT LDS RZ, [RZ] ;  /* 0x00000000fffff984 */ /* 0x000fe20000000800 */
[----:B------:R-:W-:Y:S01]  /*5bd0*/  @!PT LDS RZ, [RZ] ;  /* 0x00000000fffff984 */ /* 0x000fe20000000800 */
[----:B------:R-:W-:Y:S01]  /*5be0*/  @!PT LDS RZ, [RZ] ;  /* 0x00000000fffff984 */ /* 0x000fe20000000800 */
[----:B------:R5:W-:Y:S06]  /*5bf0*/  MEMBAR.ALL.CTA ;  /* 0x0000000000007992 */ /* 0x000bec0000008000 */
[----:B-----5:R-:W5:Y:S01]  /*5c00*/  FENCE.VIEW.ASYNC.S ;  /* 0x00000000000073c6 */ /* 0x020f620000000000 */
[----:B------:R-:W-:Y:S01]  /*5c10*/  SEL R105, R105, RZ, P1 ;  /* 0x000000ff69697207 */ /* 0x000fe20000800000 */
[----:B-----5:R5:W-:Y:S02]  /*5c20*/  SYNCS.ARRIVE.TRANS64.RED.A1T0 RZ, [R0+URZ], RZ ;  /* 0x000000ff00ff79a7 */ /* 0x020be400081004ff */
[----:B-----5:R-:W-:Y:S04]  /*5c30*/  SEL R0, RZ, 0x1, P1 ;  /* 0x00000001ff007807 */ /* 0x020fe80000800000 */
[----:B-1-3--:R-:W-:Y:S02]  /*5c40*/  LOP3.LUT R104, R104, R0, RZ, 0x3c, !PT ;  /* 0x0000000068687212 */ /* 0x00afe400078e3cff */
.L_x_92:
[----:B------:R-:W-:Y:S05]  /*5c50*/  BSYNC B1 ;  /* 0x0000000000017941 */ /* 0x000fea0003800000 */
.L_x_91:
[----:B------:R-:W-:Y:S04]  /*5c60*/  SHF.R.U32.HI R0, RZ, 0x15, R48 ;  /* 0x00000015ff007819 */ /* 0x000fe80000011630 */
[----:B------:R-:W-:Y:S01]  /*5c70*/  LOP3.LUT P1, RZ, R0, 0x3, R101, 0x48, !PT ;  /* 0x0000000300ff7812 */ /* 0x000fe20007824865 */
[----:B------:R-:W-:Y:S01]  /*5c80*/  @!UPT UIADD3 URZ, UPT, UPT, URZ, URZ, URZ ;  /* 0x000000fffffff290 */ /* 0x000fe2000fffe0ff */
[----:B--2---:R-:W-:Y:S11]  /*5c90*/  @P0 BRA `(.L_x_96) ;  /* 0x0000000000080947 */ /* 0x004ff60003800000 */
[----:B------:R-:W1:Y:S02]  /*5ca0*/  SYNCS.PHASECHK.TRANS64.TRYWAIT P0, [R113+URZ+0xc0], R3 ;  /* 0x0000c003710075a7 */ /* 0x000e6400080011ff */
[----:B-1----:R-:W-:Y:S05]  /*5cb0*/  @!P0 BRA `(.L_x_97) ;  /* 0x0000003c00d48947 */ /* 0x002fea0003800000 */
.L_x_96:
[----:B------:R-:W-:Y:S05]  /*5cc0*/  @!P1 BRA `(.L_x_98) ;  /* 0x0000000000409947 */ /* 0x000fea0003800000 */
[----:B------:R-:W2:Y:S01]  /*5cd0*/  LDCU.64 UR8, c[0x4][0x78] ;  /* 0x01000f00ff0877ac */ /* 0x000ea20008000a00 */
[----:B-1----:R-:W-:Y:S01]  /*5ce0*/  MOV R3, 0x0 ;  /* 0x0000000000037802 */ /* 0x002fe20000000f00 */
[----:B------:R-:W-:Y:S02]  /*5cf0*/  HFMA2 R12, -RZ, RZ, 0, 5.9604644775390625e-08 ;  /* 0x00000001ff0c7431 */ /* 0x000fe400000001ff */
[----:B------:R-:W-:Y:S02]  /*5d00*/  IMAD.MOV.U32 R8, RZ, RZ, 0x192 ;  /* 0x00000192ff087424 */ /* 0x000fe400078e00ff */
[----:B------:R-:W-:Y:S01]  /*5d10*/  IMAD.MOV.U32 R13, RZ, RZ, RZ ;  /* 0x000000ffff0d7224 */ /* 0x000fe200078e00ff */
[----:B------:R-:W1:Y:S01]  /*5d20*/  LDCU.64 UR6, c[0x4][0x80] ;  /* 0x01001000ff0677ac */ /* 0x000e620008000a00 */
[----:B------:R-:W3:Y:S01]  /*5d30*/  LDC.64 R2, c[0x4][R3] ;  /* 0x0100000003027b82 */ /* 0x000ee20000000a00 */
[----:B------:R-:W5:Y:S01]  /*5d40*/  LDCU.64 UR4, c[0x4][0x18] ;  /* 0x01000300ff0477ac */ /* 0x000f620008000a00 */
[----:B--2---:R-:W-:Y:S01]  /*5d50*/  MOV R5, UR9 ;  /* 0x0000000900057c02 */ /* 0x004fe20008000f00 */
[----:B------:R-:W-:Y:S01]  /*5d60*/  IMAD.U32 R4, RZ, RZ, UR8 ;  /* 0x00000008ff047e24 */ /* 0x000fe2000f8e00ff */
[----:B-1----:R-:W-:Y:S01]  /*5d70*/  MOV R7, UR7 ;  /* 0x0000000700077c02 */ /* 0x002fe20008000f00 */
[----:B------:R-:W-:Y:S01]  /*5d80*/  IMAD.U32 R6, RZ, RZ, UR6 ;  /* 0x00000006ff067e24 */ /* 0x000fe2000f8e00ff */
[----:B-----5:R-:W-:Y:S01]  /*5d90*/  MOV R11, UR5 ;  /* 0x00000005000b7c02 */ /* 0x020fe20008000f00 */
[----:B------:R-:W-:Y:S02]  /*5da0*/  IMAD.U32 R10, RZ, RZ, UR4 ;  /* 0x00000004ff0a7e24 */ /* 0x000fe4000f8e00ff */
[----:B------:R-:W-:Y:S07]  /*5db0*/  LEPC R20, `(.L_x_98) ;  /* 0x000000001014794e */ /* 0x000fee0000000000 */
[----:B---34-:R-:W-:Y:S05]  /*5dc0*/  CALL.ABS.NOINC R2 ;  /* 0x0000000002007343 */ /* 0x018fea0003c00000 */
.L_x_98:
[----:B------:R-:W-:Y:S01]  /*5dd0*/  F2FP.F16.E4M3.UNPACK_B R4, R81 ;  /* 0x00000051ff04723e */ /* 0x000fe200020006ff */
[----:B------:R-:W-:Y:S05]  /*5de0*/  WARPSYNC.ALL ;  /* 0x0000000000007948 */ /* 0x000fea0003800000 */
[----:B------:R-:W-:Y:S01]  /*5df0*/  R2UR UR4, R48 ;  /* 0x00000000300472ca */ /* 0x000fe200000e0000 */
[--C-:B------:R-:W-:Y:S01]  /*5e00*/  HADD2.F32 R53, -RZ, R4.reuse.H0_H0 ;  /* 0x20000004ff357230 */ /* 0x100fe20000004100 */
[-C--:B-1----:R-:W-:Y:S01]  /*5e10*/  F2FP.F16.E4M3.UNPACK_B R3, R80.reuse ;  /* 0x00000050ff03723e */ /* 0x082fe200020006ff */
[----:B------:R-:W-:Y:S01]  /*5e20*/  HADD2.F32 R54, -RZ, R4.H1_H1 ;  /* 0x30000004ff367230 */ /* 0x000fe20000004100 */
[----:B------:R-:W-:Y:S01]  /*5e30*/  F2FP.F16.E4M3.UNPACK_B R0, R80.H1 ;  /* 0x00000050ff00723e */ /* 0x000fe200030006ff */
[----:B------:R-:W-:Y:S01]  /*5e40*/  BSSY.RECONVERGENT B0, `(.L_x_99) ;  /* 0x0000099000007945 */ /* 0x000fe20003800200 */
[----:B------:R-:W-:Y:S01]  /*5e50*/  F2FP.F16.E4M3.UNPACK_B R64, R83.H1 ;  /* 0x00000053ff40723e */ /* 0x000fe200030006ff */
[--C-:B------:R-:W-:Y:S01]  /*5e60*/  HADD2.F32 R2, -RZ, R3.reuse.H0_H0 ;  /* 0x20000003ff027230 */ /* 0x100fe20000004100 */
[----:B----4-:R-:W-:Y:S01]  /*5e70*/  F2FP.F16.E4M3.UNPACK_B R74, R86 ;  /* 0x00000056ff4a723e */ /* 0x010fe200020006ff */
[----:B------:R-:W-:Y:S01]  /*5e80*/  HADD2.F32 R50, -RZ, R3.H1_H1 ;  /* 0x30000003ff327230 */ /* 0x000fe20000004100 */
[----:B------:R-:W-:Y:S01]  /*5e90*/  F2FP.F16.E4M3.UNPACK_B R3, R81.H1 ;  /* 0x00000051ff03723e */ /* 0x000fe200030006ff */
[--C-:B------:R-:W-:Y:S01]  /*5ea0*/  HADD2.F32 R51, -RZ, R0.reuse.H0_H0 ;  /* 0x20000000ff337230 */ /* 0x100fe20000004100 */
[----:B------:R-:W-:Y:S01]  /*5eb0*/  IADD3 R114, PT, PT, R100, UR49, RZ ;  /* 0x0000003164727c10 */ /* 0x000fe2000fffe0ff */
[----:B------:R-:W-:Y:S01]  /*5ec0*/  HADD2.F32 R52, -RZ, R0.H1_H1 ;  /* 0x30000000ff347230 */ /* 0x000fe20000004100 */
[----:B------:R-:W-:Y:S01]  /*5ed0*/  LDTM.16dp32bit_t0_t15.x32 R4, tmem[UR4] ;  /* 0x00000004000479ee */ /* 0x000fe20008a80000 */
[----:B------:R-:W1:Y:S01]  /*5ee0*/  LDTM.16dp32bit_t16_t31.x32 R4, tmem[UR4+0x20] ;  /* 0x00002004000479ee */ /* 0x000e620008aa0000 */
[-C--:B------:R-:W-:Y:S01]  /*5ef0*/  F2FP.F16.E4M3.UNPACK_B R0, R82.reuse ;  /* 0x00000052ff00723e */ /* 0x080fe200020006ff */
[--C-:B------:R-:W-:Y:S01]  /*5f00*/  HADD2.F32 R55, -RZ, R3.reuse.H0_H0 ;  /* 0x20000003ff377230 */ /* 0x100fe20000004100 */
[----:B------:R-:W-:Y:S01]  /*5f10*/  SHF.L.U32 R117, R102, 0x4, RZ ;  /* 0x0000000466757819 */ /* 0x000fe200000006ff */
[----:B------:R-:W-:Y:S01]  /*5f20*/  HADD2.F32 R56, -RZ, R3.H1_H1 ;  /* 0x30000003ff387230 */ /* 0x000fe20000004100 */
[----:B------:R-:W-:Y:S01]  /*5f30*/  F2FP.F16.E4M3.UNPACK_B R3, R82.H1 ;  /* 0x00000052ff03723e */ /* 0x000fe200030006ff */
[--C-:B------:R-:W-:Y:S01]  /*5f40*/  HADD2.F32 R57, -RZ, R0.reuse.H0_H0 ;  /* 0x20000000ff397230 */ /* 0x100fe20000004100 */
[----:B------:R-:W-:Y:S01]  /*5f50*/  IADD3 R114, PT, PT, R114, R117, RZ ;  /* 0x0000007572727210 */ /* 0x000fe20007ffe0ff */
[----:B------:R-:W-:Y:S01]  /*5f60*/  HADD2.F32 R58, -RZ, R0.H1_H1 ;  /* 0x30000000ff3a7230 */ /* 0x000fe20000004100 */
[----:B------:R-:W-:Y:S01]  /*5f70*/  F2FP.F16.E4M3.UNPACK_B R0, R83 ;  /* 0x00000053ff00723e */ /* 0x000fe200020006ff */
[--C-:B------:R-:W-:Y:S01]  /*5f80*/  HADD2.F32 R59, -RZ, R3.reuse.H0_H0 ;  /* 0x20000003ff3b7230 */ /* 0x100fe20000004100 */
[----:B------:R-:W-:Y:S01]  /*5f90*/  ISETP.NE.AND P0, PT, R110, RZ, PT ;  /* 0x000000ff6e00720c */ /* 0x000fe20003f05270 */
[----:B------:R-:W-:Y:S01]  /*5fa0*/  HADD2.F32 R60, -RZ, R3.H1_H1 ;  /* 0x30000003ff3c7230 */ /* 0x000fe20000004100 */
[-C--:B------:R-:W-:Y:S01]  /*5fb0*/  F2FP.F16.E4M3.UNPACK_B R3, R84.reuse ;  /* 0x00000054ff03723e */ /* 0x080fe200020006ff */
[--C-:B------:R-:W-:Y:S01]  /*5fc0*/  HADD2.F32 R61, -RZ, R0.reuse.H0_H0 ;  /* 0x20000000ff3d7230 */ /* 0x100fe20000004100 */
[----:B------:R-:W-:Y:S01]  /*5fd0*/  ISETP.NE.AND P6, PT, R118, RZ, PT ;  /* 0x000000ff7600720c */ /* 0x000fe20003fc5270 */
[----:B------:R-:W-:Y:S01]  /*5fe0*/  HADD2.F32 R62, -RZ, R0.H1_H1 ;  /* 0x30000000ff3e7230 */ /* 0x000fe20000004100 */
[----:B------:R-:W-:Y:S01]  /*5ff0*/  F2FP.F16.E4M3.UNPACK_B R0, R84.H1 ;  /* 0x00000054ff00723e */ /* 0x000fe200030006ff */
[--C-:B------:R-:W-:Y:S02]  /*6000*/  HADD2.F32 R65, -RZ, R3.reuse.H0_H0 ;  /* 0x20000003ff417230 */ /* 0x100fe40000004100 */
[----:B------:R-:W-:Y:S01]  /*6010*/  HADD2.F32 R66, -RZ, R3.H1_H1 ;  /* 0x30000003ff427230 */ /* 0x000fe20000004100 */
[-C--:B------:R-:W-:Y:S01]  /*6020*/  F2FP.F16.E4M3.UNPACK_B R3, R85.reuse ;  /* 0x00000055ff03723e */ /* 0x080fe200020006ff */
[--C-:B------:R-:W-:Y:S02]  /*6030*/  HADD2.F32 R67, -RZ, R0.reuse.H0_H0 ;  /* 0x20000000ff437230 */ /* 0x100fe40000004100 */
[----:B------:R-:W-:Y:S01]  /*6040*/  HADD2.F32 R68, -RZ, R0.H1_H1 ;  /* 0x30000000ff447230 */ /* 0x000fe20000004100 */
[----:B------:R-:W-:Y:S01]  /*6050*/  F2FP.F16.E4M3.UNPACK_B R0, R85.H1 ;  /* 0x00000055ff00723e */ /* 0x000fe200030006ff */
[--C-:B------:R-:W-:Y:S02]  /*6060*/  HADD2.F32 R69, -RZ, R3.reuse.H0_H0 ;  /* 0x20000003ff457230 */ /* 0x100fe40000004100 */
[C---:B-1----:R-:W-:Y:S01]  /*6070*/  FMUL R7, R47.reuse, R7 ;  /* 0x000000072f077220 */ /* 0x042fe20000400000 */
[----:B------:R-:W-:Y:S01]  /*6080*/  HADD2.F32 R70, -RZ, R3.H1_H1 ;  /* 0x30000003ff467230 */ /* 0x000fe20000004100 */
[----:B------:R-:W-:Y:S01]  /*6090*/  F2FP.F16.E4M3.UNPACK_B R3, R86.H1 ;  /* 0x00000056ff03723e */ /* 0x000fe200030006ff */
[--C-:B------:R-:W-:Y:S02]  /*60a0*/  HADD2.F32 R71, -RZ, R0.reuse.H0_H0 ;  /* 0x20000000ff477230 */ /* 0x100fe40000004100 */
[----:B------:R-:W-:Y:S02]  /*60b0*/  HADD2.F32 R72, -RZ, R0.H1_H1 ;  /* 0x30000000ff487230 */ /* 0x000fe40000004100 */
[----:B------:R-:W-:Y:S01]  /*60c0*/  FMUL R0, R47, R4 ;  /* 0x000000042f007220 */ /* 0x000fe20000400000 */
[--C-:B------:R-:W-:Y:S01]  /*60d0*/  HADD2.F32 R73, -RZ, R74.reuse.H0_H0 ;  /* 0x2000004aff497230 */ /* 0x100fe20000004100 */
[----:B------:R-:W-:Y:S01]  /*60e0*/  F2FP.F16.E4M3.UNPACK_B R4, R87 ;  /* 0x00000057ff04723e */ /* 0x000fe200020006ff */
[----:B------:R-:W-:Y:S02]  /*60f0*/  HADD2.F32 R74, -RZ, R74.H1_H1 ;  /* 0x3000004aff4a7230 */ /* 0x000fe40000004100 */
[----:B------:R-:W-:Y:S01]  /*6100*/  FFMA R0, R49, R2, R0 ;  /* 0x0000000231007223 */ /* 0x000fe20000000000 */
[----:B------:R-:W-:Y:S01]  /*6110*/  FMUL R2, R47, R5 ;  /* 0x000000052f027220 */ /* 0x000fe20000400000 */
[--C-:B------:R-:W-:Y:S01]  /*6120*/  HADD2.F32 R75, -RZ, R3.reuse.H0_H0 ;  /* 0x20000003ff4b7230 */ /* 0x100fe20000004100 */
[----:B------:R-:W-:Y:S01]  /*6130*/  F2FP.F16.E4M3.UNPACK_B R5, R87.H1 ;  /* 0x00000057ff05723e */ /* 0x000fe200030006ff */
[----:B------:R-:W-:Y:S02]  /*6140*/  HADD2.F32 R76, -RZ, R3.H1_H1 ;  /* 0x30000003ff4c7230 */ /* 0x000fe40000004100 */
[----:B------:R-:W-:Y:S01]  /*6150*/  FFMA R2, R49, R50, R2 ;  /* 0x0000003231027223 */ /* 0x000fe20000000002 */
[--C-:B------:R-:W-:Y:S02]  /*6160*/  HADD2.F32 R50, -RZ, R4.reuse.H0_H0 ;  /* 0x20000004ff327230 */ /* 0x100fe40000004100 */
[C---:B------:R-:W-:Y:S01]  /*6170*/  FMUL R3, R47.reuse, R6 ;  /* 0x000000062f037220 */ /* 0x040fe20000400000 */
[--C-:B------:R-:W-:Y:S02]  /*6180*/  HADD2.F32 R77, -RZ, R5.reuse.H1_H1 ;  /* 0x30000005ff4d7230 */ /* 0x100fe40000004100 */
[C---:B------:R-:W-:Y:S01]  /*6190*/  FMUL R6, R47.reuse, R11 ;  /* 0x0000000b2f067220 */ /* 0x040fe20000400000 */
[----:B------:R-:W-:Y:S01]  /*61a0*/  FMUL R11, R47, R16 ;  /* 0x000000102f0b7220 */ /* 0x000fe20000400000 */
[C---:B------:R-:W-:Y:S01]  /*61b0*/  FFMA R3, R49.reuse, R51, R3 ;  /* 0x0000003331037223 */ /* 0x040fe20000000003 */
[----:B------:R-:W-:Y:S01]  /*61c0*/  FFMA R7, R49, R52, R7 ;  /* 0x0000003431077223 */ /* 0x000fe20000000007 */
[----:B------:R-:W-:Y:S02]  /*61d0*/  HADD2.F32 R51, -RZ, R4.H1_H1 ;  /* 0x30000004ff337230 */ /* 0x000fe40000004100 */
[C---:B------:R-:W-:Y:S01]  /*61e0*/  FMUL R4, R47.reuse, R9 ;  /* 0x000000092f047220 */ /* 0x040fe20000400000 */
[----:B------:R-:W-:Y:S02]  /*61f0*/  HADD2.F32 R52, -RZ, R5.H0_H0 ;  /* 0x20000005ff347230 */ /* 0x000fe40000004100 */
[----:B------:R-:W-:Y:S01]  /*6200*/  FMUL R16, R47, R21 ;  /* 0x000000152f107220 */ /* 0x000fe20000400000 */
[----:B------:R-:W-:Y:S01]  /*6210*/  F2FP.SATFINITE.E4M3.F32.PACK_AB_MERGE_C R78, R7, R3, RZ ;  /* 0x00000003074e723e */ /* 0x000fe200048070ff */
[C---:B------:R-:W-:Y:S01]  /*6220*/  FMUL R3, R47.reuse, R8 ;  /* 0x000000082f037220 */ /* 0x040fe20000400000 */
[C---:B------:R-:W-:Y:S01]  /*6230*/  FMUL R7, R47.reuse, R12 ;  /* 0x0000000c2f077220 */ /* 0x040fe20000400000 */
[C---:B------:R-:W-:Y:S01]  /*6240*/  FMUL R8, R47.reuse, R13 ;  /* 0x0000000d2f087220 */ /* 0x040fe20000400000 */
[----:B------:R-:W-:Y:S01]  /*6250*/  FMUL R12, R47, R17 ;  /* 0x000000112f0c7220 */ /* 0x000fe20000400000 */
[C---:B------:R-:W-:Y:S01]  /*6260*/  FFMA R3, R49.reuse, R53, R3 ;  /* 0x0000003531037223 */ /* 0x040fe20000000003 */
[----:B------:R-:W-:Y:S01]  /*6270*/  FFMA R4, R49, R54, R4 ;  /* 0x0000003631047223 */ /* 0x000fe20000000004 */
[C---:B------:R-:W-:Y:S01]  /*6280*/  FMUL R5, R47.reuse, R10 ;  /* 0x0000000a2f057220 */ /* 0x040fe20000400000 */
[C---:B------:R-:W-:Y:S01]  /*6290*/  FMUL R9, R47.reuse, R14 ;  /* 0x0000000e2f097220 */ /* 0x040fe20000400000 */
[C---:B------:R-:W-:Y:S01]  /*62a0*/  FMUL R10, R47.reuse, R15 ;  /* 0x0000000f2f0a7220 */ /* 0x040fe20000400000 */
[----:B------:R-:W-:Y:S01]  /*62b0*/  FMUL R15, R47, R20 ;  /* 0x000000142f0f7220 */ /* 0x000fe20000400000 */
[C---:B------:R-:W-:Y:S01]  /*62c0*/  FFMA R5, R49.reuse, R55, R5 ;  /* 0x0000003731057223 */ /* 0x040fe20000000005 */
[C---:B------:R-:W-:Y:S01]  /*62d0*/  FFMA R6, R49.reuse, R56, R6 ;  /* 0x0000003831067223 */ /* 0x040fe20000000006 */
[C---:B------:R-:W-:Y:S01]  /*62e0*/  FFMA R7, R49.reuse, R57, R7 ;  /* 0x0000003931077223 */ /* 0x040fe20000000007 */
[C---:B------:R-:W-:Y:S01]  /*62f0*/  FFMA R8, R49.reuse, R58, R8 ;  /* 0x0000003a31087223 */ /* 0x040fe20000000008 */
[--C-:B------:R-:W-:Y:S02]  /*6300*/  HADD2.F32 R63, -RZ, R64.reuse.H0_H0 ;  /* 0x20000040ff3f7230 */ /* 0x100fe40000004100 */
[C---:B------:R-:W-:Y:S01]  /*6310*/  FFMA R9, R49.reuse, R59, R9 ;  /* 0x0000003b31097223 */ /* 0x040fe20000000009 */
[----:B------:R-:W-:Y:S01]  /*6320*/  F2FP.SATFINITE.E4M3.F32.PACK_AB_MERGE_C R5, R6, R5, RZ ;  /* 0x000000050605723e */ /* 0x000fe200048070ff */
[C---:B------:R-:W-:Y:S01]  /*6330*/  FFMA R10, R49.reuse, R60, R10 ;  /* 0x0000003c310a7223 */ /* 0x040fe2000000000a */
[C---:B------:R-:W-:Y:S01]  /*6340*/  FFMA R11, R49.reuse, R61, R11 ;  /* 0x0000003d310b7223 */ /* 0x040fe2000000000b */
[----:B------:R-:W-:Y:S01]  /*6350*/  FFMA R12, R49, R62, R12 ;  /* 0x0000003e310c7223 */ /* 0x000fe2000000000c */
[C---:B------:R-:W-:Y:S01]  /*6360*/  FMUL R20, R47.reuse, R25 ;  /* 0x000000192f147220 */ /* 0x040fe20000400000 */
[C---:B------:R-:W-:Y:S01]  /*6370*/  FMUL R25, R47.reuse, R30 ;  /* 0x0000001e2f197220 */ /* 0x040fe20000400000 */
[C---:B------:R-:W-:Y:S01]  /*6380*/  FMUL R30, R47.reuse, R35 ;  /* 0x000000232f1e7220 */ /* 0x040fe20000400000 */
[----:B------:R-:W-:Y:S01]  /*6390*/  F2FP.SATFINITE.E4M3.F32.PACK_AB_MERGE_C R9, R10, R9, RZ ;  /* 0x000000090a09723e */ /* 0x000fe200048070ff */
[----:B------:R-:W-:Y:S02]  /*63a0*/  HADD2.F32 R64, -RZ, R64.H1_H1 ;  /* 0x30000040ff407230 */ /* 0x000fe40000004100 */
[C---:B------:R-:W-:Y:S01]  /*63b0*/  FMUL R13, R47.reuse, R18 ;  /* 0x000000122f0d7220 */ /* 0x040fe20000400000 */
[C---:B------:R-:W-:Y:S01]  /*63c0*/  FMUL R14, R47.reuse, R19 ;  /* 0x000000132f0e7220 */ /* 0x040fe20000400000 */
[C---:B------:R-:W-:Y:S01]  /*63d0*/  FMUL R17, R47.reuse, R22 ;  /* 0x000000162f117220 */ /* 0x040fe20000400000 */
[----:B------:R-:W-:Y:S01]  /*63e0*/  FMUL R18, R47, R23 ;  /* 0x000000172f127220 */ /* 0x000fe20000400000 */
[C---:B------:R-:W-:Y:S01]  /*63f0*/  FFMA R13, R49.reuse, R63, R13 ;  /* 0x0000003f310d7223 */ /* 0x040fe2000000000d */
[C---:B------:R-:W-:Y:S01]  /*6400*/  FFMA R14, R49.reuse, R64, R14 ;  /* 0x00000040310e7223 */ /* 0x040fe2000000000e */
[----:B------:R-:W-:Y:S01]  /*6410*/  FFMA R15, R49, R65, R15 ;  /* 0x00000041310f7223 */ /* 0x000fe2000000000f */
[----:B------:R-:W-:Y:S01]  /*6420*/  FMUL R19, R47, R24 ;  /* 0x000000182f137220 */ /* 0x000fe20000400000 */
[C---:B------:R-:W-:Y:S01]  /*6430*/  FFMA R16, R49.reuse, R66, R16 ;  /* 0x0000004231107223 */ /* 0x040fe20000000010 */
[----:B------:R-:W-:Y:S01]  /*6440*/  FFMA R17, R49, R67, R17 ;  /* 0x0000004331117223 */ /* 0x000fe20000000011 */
[----:B------:R-:W-:Y:S01]  /*6450*/  F2FP.SATFINITE.E4M3.F32.PACK_AB_MERGE_C R13, R14, R13, RZ ;  /* 0x0000000d0e0d723e */ /* 0x000fe200048070ff */
[C---:B------:R-:W-:Y:S01]  /*6460*/  FMUL R21, R47.reuse, R26 ;  /* 0x0000001a2f157220 */ /* 0x040fe20000400000 */
[----:B------:R-:W-:Y:S01]  /*6470*/  FMUL R22, R47, R27 ;  /* 0x0000001b2f167220 */ /* 0x000fe20000400000 */
[C---:B------:R-:W-:Y:S01]  /*6480*/  FFMA R18, R49.reuse, R68, R18 ;  /* 0x0000004431127223 */ /* 0x040fe20000000012 */
[----:B------:R-:W-:Y:S01]  /*6490*/  FFMA R19, R49, R69, R19 ;  /* 0x0000004531137223 */ /* 0x000fe20000000013 */
[----:B------:R-:W-:Y:S01]  /*64a0*/  FMUL R23, R47, R28 ;  /* 0x0000001c2f177220 */ /* 0x000fe20000400000 */
[----:B------:R-:W-:Y:S01]  /*64b0*/  FFMA R20, R49, R70, R20 ;  /* 0x0000004631147223 */ /* 0x000fe20000000014 */
[----:B------:R-:W-:Y:S01]  /*64c0*/  FMUL R24, R47, R29 ;  /* 0x0000001d2f187220 */ /* 0x000fe20000400000 */
[C---:B------:R-:W-:Y:S01]  /*64d0*/  FFMA R21, R49.reuse, R71, R21 ;  /* 0x0000004731157223 */ /* 0x040fe20000000015 */
[----:B------:R-:W-:Y:S01]  /*64e0*/  FFMA R22, R49, R72, R22 ;  /* 0x0000004831167223 */ /* 0x000fe20000000016 */
[C---:B------:R-:W-:Y:S01]  /*64f0*/  FMUL R26, R47.reuse, R31 ;  /* 0x0000001f2f1a7220 */ /* 0x040fe20000400000 */
[----:B------:R-:W-:Y:S01]  /*6500*/  FMUL R27, R47, R32 ;  /* 0x000000202f1b7220 */ /* 0x000fe20000400000 */
[----:B------:R-:W-:Y:S01]  /*6510*/  FFMA R23, R49, R73, R23 ;  /* 0x0000004931177223 */ /* 0x000fe20000000017 */
[----:B------:R-:W-:Y:S01]  /*6520*/  FMUL R28, R47, R33 ;  /* 0x000000212f1c7220 */ /* 0x000fe20000400000 */
[----:B------:R-:W-:Y:S01]  /*6530*/  FFMA R24, R49, R74, R24 ;  /* 0x0000004a31187223 */ /* 0x000fe20000000018 */
[----:B------:R-:W-:Y:S01]  /*6540*/  FMUL R29, R47, R34 ;  /* 0x000000222f1d7220 */ /* 0x000fe20000400000 */
[C---:B------:R-:W-:Y:S01]  /*6550*/  FFMA R25, R49.reuse, R75, R25 ;  /* 0x0000004b31197223 */ /* 0x040fe20000000019 */
[C---:B------:R-:W-:Y:S01]  /*6560*/  FFMA R26, R49.reuse, R76, R26 ;  /* 0x0000004c311a7223 */ /* 0x040fe2000000001a */
[C---:B------:R-:W-:Y:S01]  /*6570*/  FFMA R27, R49.reuse, R50, R27 ;  /* 0x00000032311b7223 */ /* 0x040fe2000000001b */
[C---:B------:R-:W-:Y:S01]  /*6580*/  FFMA R28, R49.reuse, R51, R28 ;  /* 0x00000033311c7223 */ /* 0x040fe2000000001c */
[----:B------:R-:W-:Y:S01]  /*6590*/  F2FP.SATFINITE.E4M3.F32.PACK_AB_MERGE_C R17, R18, R17, RZ ;  /* 0x000000111211723e */ /* 0x000fe200048070ff */
[C---:B------:R-:W-:Y:S01]  /*65a0*/  FFMA R29, R49.reuse, R52, R29 ;  /* 0x00000034311d7223 */ /* 0x040fe2000000001d */
[----:B------:R-:W-:Y:S01]  /*65b0*/  F2FP.SATFINITE.E4M3.F32.PACK_AB_MERGE_C R21, R22, R21, RZ ;  /* 0x000000151615723e */ /* 0x000fe200048070ff */
[----:B------:R-:W-:Y:S01]  /*65c0*/  FFMA R30, R49, R77, R30 ;  /* 0x0000004d311e7223 */ /* 0x000fe2000000001e */
[----:B------:R-:W-:Y:S02]  /*65d0*/  F2FP.SATFINITE.E4M3.F32.PACK_AB_MERGE_C R32, R2, R0, R78 ;  /* 0x000000000220723e */ /* 0x000fe4000480704e */
[----:B------:R-:W-:Y:S02]  /*65e0*/  F2FP.SATFINITE.E4M3.F32.PACK_AB_MERGE_C R33, R4, R3, R5 ;  /* 0x000000030421723e */ /* 0x000fe40004807005 */
[----:B------:R-:W-:Y:S02]  /*65f0*/  F2FP.SATFINITE.E4M3.F32.PACK_AB_MERGE_C R34, R8, R7, R9 ;  /* 0x000000070822723e */ /* 0x000fe40004807009 */
[----:B------:R-:W-:Y:S02]  /*6600*/  F2FP.SATFINITE.E4M3.F32.PACK_AB_MERGE_C R35, R12, R11, R13 ;  /* 0x0000000b0c23723e */ /* 0x000fe4000480700d */
[----:B------:R-:W-:Y:S02]  /*6610*/  F2FP.SATFINITE.E4M3.F32.PACK_AB_MERGE_C R16, R16, R15, R17 ;  /* 0x0000000f1010723e */ /* 0x000fe40004807011 */
[----:B------:R-:W-:Y:S01]  /*6620*/  F2FP.SATFINITE.E4M3.F32.PACK_AB_MERGE_C R17, R20, R19, R21 ;  /* 0x000000131411723e */ /* 0x000fe20004807015 */
[----:B------:R1:W-:Y:S01]  /*6630*/  STS.128 [R100+UR49+0x4200], R32 ;  /* 0x0042002064007988 */ /* 0x0003e20008000c31 */
[----:B------:R-:W-:Y:S02]  /*6640*/  F2FP.SATFINITE.E4M3.F32.PACK_AB_MERGE_C R18, R26, R25, RZ ;  /* 0x000000191a12723e */ /* 0x000fe400048070ff */
[----:B------:R-:W-:Y:S02]  /*6650*/  F2FP.SATFINITE.E4M3.F32.PACK_AB_MERGE_C R19, R30, R29, RZ ;  /* 0x0000001d1e13723e */ /* 0x000fe400048070ff */
[----:B------:R-:W-:Y:S02]  /*6660*/  F2FP.SATFINITE.E4M3.F32.PACK_AB_MERGE_C R18, R24, R23, R18 ;  /* 0x000000171812723e */ /* 0x000fe40004807012 */
[----:B------:R-:W-:Y:S02]  /*6670*/  F2FP.SATFINITE.E4M3.F32.PACK_AB_MERGE_C R19, R28, R27, R19 ;  /* 0x0000001b1c13723e */ /* 0x000fe40004807013 */
[----:B------:R-:W-:Y:S02]  /*6680*/  LEA R0, R105, UR49, 0x3 ;  /* 0x0000003169007c11 */ /* 0x000fe4000f8e18ff */
[----:B------:R-:W-:Y:S01]  /*6690*/  @P6 SHF.L.U32 R2, R104, 0x1f, RZ ;  /* 0x0000001f68026819 */ /* 0x000fe200000006ff */
[----:B------:R1:W-:Y:S01]  /*66a0*/  STS.128 [R114+0x4210], R16 ;  /* 0x0042101072007388 */ /* 0x0003e20000000c00 */
[----:B------:R-:W-:Y:S01]  /*66b0*/  @!PT LDS RZ, [RZ] ;  /* 0x00000000fffff984 */ /* 0x000fe20000000800 */
[----:B------:R-:W-:Y:S01]  /*66c0*/  @!PT LDS RZ, [RZ] ;  /* 0x00000000fffff984 */ /* 0x000fe20000000800 */
[----:B------:R-:W-:Y:S01]  /*66d0*/  @!PT LDS RZ, [RZ] ;  /* 0x00000000fffff984 */ /* 0x000fe20000000800 */
[----:B------:R-:W-:Y:S01]  /*66e0*/  @!PT LDS RZ, [RZ] ;  /* 0x00000000fffff984 */ /* 0x000fe20000000800 */
[----:B------:R2:W-:Y:S07]  /*66f0*/  MEMBAR.ALL.CTA ;  /* 0x0000000000007992 */ /* 0x0005ee0000008000 */
[----:B--2---:R-:W2:Y:S02]  /*6700*/  FENCE.VIEW.ASYNC.S ;  /* 0x00000000000073c6 */ /* 0x004ea40000000000 */
[----:B--2---:R-:W-:Y:S06]  /*6710*/  BAR.SYNC.DEFER_BLOCKING 0x1, 0x80 ;  /* 0x0042000000007b1d */ /* 0x004fec0000010000 */
[----:B------:R-:W-:Y:S05]  /*6720*/  @P0 BRA `(.L_x_100) ;  /* 0x0000000000280947 */ /* 0x000fea0003800000 */
[----:B------:R-:W-:Y:S02]  /*6730*/  UIADD3 UR4, UPT, UPT, UR49, 0x4200, URZ ;  /* 0x0000420031047890 */ /* 0x000fe4000fffe0ff */
[----:B------:R-:W-:Y:S01]  /*6740*/  UIADD3 UR6, UP0, UPT, UR52, 0x680, URZ ;  /* 0x0000068034067890 */ /* 0x000fe2000ff1e0ff */
[----:B------:R-:W-:Y:S03]  /*6750*/  UMOV UR43, UR36 ;  /* 0x00000024002b7c82 */ /* 0x000fe60008000000 */
[----:B------:R-:W-:Y:S01]  /*6760*/  MOV R109, UR4 ;  /* 0x00000004006d7c02 */ /* 0x000fe20008000f00 */
[----:B------:R-:W-:Y:S03]  /*6770*/  UIADD3.X UR7, UPT, UPT, URZ, UR53, URZ, UP0, !UPT ;  /* 0x00000035ff077290 */ /* 0x000fe600087fe4ff */
[----:B------:R-:W-:Y:S11]  /*6780*/  R2UR UR40, R109 ;  /* 0x000000006d2872ca */ /* 0x000ff600000e0000 */
[----:B------:R-:W-:Y:S02]  /*6790*/  @!UPT UIADD3 URZ, UPT, UPT, URZ, URZ, URZ ;  /* 0x000000fffffff290 */ /* 0x000fe4000fffe0ff */
[----:B------:R2:W-:Y:S01]  /*67a0*/  UTMASTG.3D [UR40], [UR6] ;  /* 0x00000028060073b5 */ /* 0x0005e20008010000 */
[----:B------:R0:W-:Y:S01]  /*67b0*/  UTMACMDFLUSH ;  /* 0x00000000000079b7 */ /* 0x0001e20000000000 */
[----:B--2---:R-:W-:Y:S04]  /*67c0*/  DEPBAR.LE SB0, 0x1 ;  /* 0x000080400000791a */ /* 0x004fe80000000000 */
.L_x_100:
[----:B------:R-:W-:Y:S05]  /*67d0*/  BSYNC.RECONVERGENT B0 ;  /* 0x0000000000007941 */ /* 0x000fea0003800200 */
.L_x_99:
[----:B------:R-:W-:Y:S06]  /*67e0*/  BAR.SYNC.DEFER_BLOCKING 0x1, 0x80 ;  /* 0x0042000000007b1d */ /* 0x000fec0000010000 */
[----:B------:R-:W2:Y:S01]  /*67f0*/  @P6 SYNCS.PHASECHK.TRANS64.TRYWAIT P0, [R0+URZ+0x50], R2 ;  /* 0x00005002000065a7 */ /* 0x000ea200080011ff */
[----:B------:R-:W-:Y:S01]  /*6800*/  BSSY B1, `(.L_x_101) ;  /* 0x0000021000017945 */ /* 0x000fe20003800000 */
[----:B--2---:R-:W-:Y:S03]  /*6810*/  @P6 SEL R115, RZ, 0x1, !P0 ;  /* 0x00000001ff736807 */ /* 0x004fe60004000000 */
[----:B------:R-:W-:Y:S05]  /*6820*/  @!P6 BRA `(.L_x_102) ;  /* 0x000000000078e947 */ /* 0x000fea0003800000 */
[----:B------:R-:W-:Y:S01]  /*6830*/  ISETP.NE.AND P1, PT, R116, RZ, PT ;  /* 0x000000ff7400720c */ /* 0x000fe20003f25270 */
[----:B------:R-:W-:Y:S01]  /*6840*/  BSSY B0, `(.L_x_103) ;  /* 0x0000009000007945 */ /* 0x000fe20003800000 */
[----:B------:R-:W-:Y:S11]  /*6850*/  ISETP.NE.AND P0, PT, R115, RZ, PT ;  /* 0x000000ff7300720c */ /* 0x000ff60003f05270 */
[----:B------:R-:W-:Y:S05]  /*6860*/  @P1 IMAD R2, R105, 0x1000, R100 ;  /* 0x0000100069021824 */ /* 0x000fea00078e0264 */
[----:B------:R-:W-:Y:S05]  /*6870*/  @P1 IADD3 R4, PT, PT, R2, UR49, RZ ;  /* 0x0000003102041c10 */ /* 0x000fea000fffe0ff */
[----:B------:R-:W-:Y:S01]  /*6880*/  @P1 IMAD.IADD R4, R4, 0x1, R117 ;  /* 0x0000000104041824 */ /* 0x000fe200078e0275 */
[----:B------:R-:W-:Y:S06]  /*6890*/  @P0 BRA `(.L_x_104) ;  /* 0x00000000000c0947 */ /* 0x000fec0003800000 */
[----:B------:R-:W-:Y:S04]  /*68a0*/  SHF.L.U32 R3, R104, 0x1f, RZ ;  /* 0x0000001f68037819 */ /* 0x000fe800000006ff */
[----:B------:R-:W2:Y:S02]  /*68b0*/  SYNCS.PHASECHK.TRANS64.TRYWAIT P0, [R0+URZ+0x50], R3 ;  /* 0x00005003000075a7 */ /* 0x000ea400080011ff */
[----:B--2---:R-:W-:Y:S05]  /*68c0*/  @!P0 BRA `(.L_x_105) ;  /* 0x0000003000e48947 */ /* 0x004fea0003800000 */
.L_x_104:
[----:B------:R-:W-:Y:S05]  /*68d0*/  BSYNC B0 ;  /* 0x0000000000007941 */ /* 0x000fea0003800000 */
.L_x_103:
[----:B------:R-:W-:Y:S01]  /*68e0*/  ISETP.NE.AND P0, PT, R116, RZ, PT ;  /* 0x000000ff7400720c */ /* 0x000fe20003f05270 */
[----:B------:R-:W-:Y:S11]  /*68f0*/  VIADD R105, R105, 0x1 ;  /* 0x0000000169697836 */ /* 0x000ff60000000000 */
[----:B------:R-:W-:Y:S01]  /*6900*/  @!UPT UIADD3 URZ, UPT, UPT, URZ, URZ, URZ ;  /* 0x000000fffffff290 */ /* 0x000fe2000fffe0ff */
[----:B------:R3:W4:Y:S04]  /*6910*/  @P0 LDS.128 R80, [R2+UR49+0x200] ;  /* 0x0002003102500984 */ /* 0x0007280008000c00 */
[----:B------:R1:W1:Y:S01]  /*6920*/  @P0 LDS.128 R84, [R4+0x210] ;  /* 0x0002100004540984 */ /* 0x0002620000000c00 */
        /* <DEDUP_REMOVED lines=8> */
[----:B---3--:R-:W-:Y:S02]  /*69b0*/  VIADD R2, R0, 0x70 ;  /* 0x0000007000027836 */ /* 0x008fe40000000000 */
[----:B--2---:R-:W-:Y:S05]  /*69c0*/  IMAD.U32 R0, RZ, RZ, UR37 ;  /* 0x00000025ff007e24 */ /* 0x004fea000f8e00ff */
[----:B------:R-:W-:Y:S04]  /*69d0*/  PRMT R0, R0, 0x654, R2 ;  /* 0x0000065400007816 */ /* 0x000fe80000000002 */
[----:B-----5:R2:W-:Y:S02]  /*69e0*/  SYNCS.ARRIVE.TRANS64.RED.A1T0 RZ, [R0+URZ], RZ ;  /* 0x000000ff00ff79a7 */ /* 0x0205e400081004ff */
[----:B--2---:R-:W-:Y:S04]  /*69f0*/  SEL R0, RZ, 0x1, P0 ;  /* 0x00000001ff007807 */ /* 0x004fe80000000000 */
[----:B-1--4-:R-:W-:Y:S02]  /*6a00*/  LOP3.LUT R104, R104, R0, RZ, 0x3c, !PT ;  /* 0x0000000068687212 */ /* 0x012fe400078e3cff */
.L_x_102:
[----:B------:R-:W-:Y:S05]  /*6a10*/  BSYNC B1 ;  /* 0x0000000000017941 */ /* 0x000fea0003800000 */
.L_x_101:
[----:B------:R-:W-:Y:S05]  /*6a20*/  VIADD R0, R48, 0x40 ;  /* 0x0000004030007836 */ /* 0x000fea0000000000 */
[----:B------:R-:W-:Y:S04]  /*6a30*/  SHF.R.U32.HI R0, RZ, 0x15, R0 ;  /* 0x00000015ff007819 */ /* 0x000fe80000011600 */
[----:B------:R-:W-:Y:S11]  /*6a40*/  LOP3.LUT P0, RZ, R0, 0x3, R101, 0x48, !PT ;  /* 0x0000000300ff7812 */ /* 0x000ff60007804865 */
[----:B------:R-:W-:Y:S02]  /*6a50*/  @!UPT UIADD3 URZ, UPT, UPT, URZ, URZ, URZ ;  /* 0x000000fffffff290 */ /* 0x000fe4000fffe0ff */
[----:B------:R-:W-:Y:S05]  /*6a60*/  @!P0 BRA `(.L_x_106) ;  /* 0x0000000000408947 */ /* 0x000fea0003800000 */
[----:B------:R-:W2:Y:S01]  /*6a70*/  LDCU.64 UR8, c[0x4][0x78] ;  /* 0x01000f00ff0877ac */ /* 0x000ea20008000a00 */
[----:B------:R-:W-:Y:S01]  /*6a80*/  MOV R3, 0x0 ;  /* 0x0000000000037802 */ /* 0x000fe20000000f00 */
[----:B------:R-:W-:Y:S02]  /*6a90*/  HFMA2 R12, -RZ, RZ, 0, 5.9604644775390625e-08 ;  /* 0x00000001ff0c7431 */ /* 0x000fe400000001ff */
[----:B------:R-:W-:Y:S02]  /*6aa0*/  IMAD.MOV.U32 R8, RZ, RZ, 0x192 ;  /* 0x00000192ff087424 */ /* 0x000fe400078e00ff */
[----:B------:R-:W-:Y:S01]  /*6ab0*/  IMAD.MOV.U32 R13, RZ, RZ, RZ ;  /* 0x000000ffff0d7224 */ /* 0x000fe200078e00ff */
[----:B------:R-:W3:Y:S01]  /*6ac0*/  LDCU.64 UR6, c[0x4][0x80] ;  /* 0x01001000ff0677ac */ /* 0x000ee20008000a00 */
[----:B------:R-:W4:Y:S01]  /*6ad0*/  LDC.64 R2, c[0x4][R3] ;  /* 0x0100000003027b82 */ /* 0x000f220000000a00 */
[----:B------:R-:W5:Y:S01]  /*6ae0*/  LDCU.64 UR4, c[0x4][0x18] ;  /* 0x01000300ff0477ac */ /* 0x000f620008000a00 */
[----:B--2---:R-:W-:Y:S01]  /*6af0*/  MOV R5, UR9 ;  /* 0x0000000900057c02 */ /* 0x004fe20008000f00 */
[----:B------:R-:W-:Y:S01]  /*6b00*/  IMAD.U32 R4, RZ, RZ, UR8 ;  /* 0x00000008ff047e24 */ /* 0x000fe2000f8e00ff */
[----:B---3--:R-:W-:Y:S01]  /*6b10*/  MOV R7, UR7 ;  /* 0x0000000700077c02 */ /* 0x008fe20008000f00 */
[----:B------:R-:W-:Y:S01]  /*6b20*/  IMAD.U32 R6, RZ, RZ, UR6 ;  /* 0x00000006ff067e24 */ /* 0x000fe2000f8e00ff */
[----:B-----5:R-:W-:Y:S01]  /*6b30*/  MOV R11, UR5 ;  /* 0x00000005000b7c02 */ /* 0x020fe20008000f00 */
[----:B------:R-:W-:Y:S02]  /*6b40*/  IMAD.U32 R10, RZ, RZ, UR4 ;  /* 0x00000004ff0a7e24 */ /* 0x000fe4000f8e00ff */
[----:B------:R-:W-:Y:S07]  /*6b50*/  LEPC R20, `(.L_x_106) ;  /* 0x000000001014794e */ /* 0x000fee0000000000 */
[----:B-1--4-:R-:W-:Y:S05]  /*6b60*/  CALL.ABS.NOINC R2 ;  /* 0x0000000002007343 */ /* 0x012fea0003c00000 */
.L_x_106:
[-C--:B------:R-:W-:Y:S01]  /*6b70*/  F2FP.F16.E4M3.UNPACK_B R0, R81.reuse ;  /* 0x00000051ff00723e */ /* 0x080fe200020006ff */
[----:B------:R-:W-:Y:S05]  /*6b80*/  WARPSYNC.ALL ;  /* 0x0000000000007948 */ /* 0x000fea0003800000 */
[----:B------:R-:W-:Y:S01]  /*6b90*/  R2UR UR4, R48 ;  /* 0x00000000300472ca */ /* 0x000fe200000e0000 */
[--C-:B------:R-:W-:Y:S01]  /*6ba0*/  HADD2.F32 R54, -RZ, R0.reuse.H0_H0 ;  /* 0x20000000ff367230 */ /* 0x100fe20000004100 */
[-C--:B------:R-:W-:Y:S01]  /*6bb0*/  F2FP.F16.E4M3.UNPACK_B R2, R80.reuse.H1 ;  /* 0x00000050ff02723e */ /* 0x080fe200030006ff */
[----:B------:R-:W-:Y:S01]  /*6bc0*/  HADD2.F32 R55, -RZ, R0.H1_H1 ;  /* 0x30000000ff377230 */ /* 0x000fe20000004100 */
[----:B------:R-:W-:Y:S01]  /*6bd0*/  F2FP.F16.E4M3.UNPACK_B R0, R81.H1 ;  /* 0x00000051ff00723e */ /* 0x000fe200030006ff */
[----:B------:R-:W-:Y:S01]  /*6be0*/  BSSY.RECONVERGENT B0, `(.L_x_107) ;  /* 0x0000095000007945 */ /* 0x000fe20003800200 */
[----:B------:R-:W-:Y:S01]  /*6bf0*/  F2FP.F16.E4M3.UNPACK_B R3, R80 ;  /* 0x00000050ff03723e */ /* 0x000fe200020006ff */
[----:B------:R-:W-:Y:S01]  /*6c00*/  HADD2.F32 R52, -RZ, R2.H0_H0 ;  /* 0x20000002ff347230 */ /* 0x000fe20000004100 */
[----:B------:R-:W-:Y:S01]  /*6c10*/  ISETP.NE.AND P0, PT, R110, RZ, PT ;  /* 0x000000ff6e00720c */ /* 0x000fe20003f05270 */
[--C-:B------:R-:W-:Y:S01]  /*6c20*/  HADD2.F32 R56, -RZ, R0.reuse.H0_H0 ;  /* 0x20000000ff387230 */ /* 0x100fe20000004100 */
[----:B------:R-:W-:Y:S01]  /*6c30*/  ISETP.NE.AND P6, PT, R118, RZ, PT ;  /* 0x000000ff7600720c */ /* 0x000fe20003fc5270 */
[----:B------:R-:W-:Y:S01]  /*6c40*/  HADD2.F32 R57, -RZ, R0.H1_H1 ;  /* 0x30000000ff397230 */ /* 0x000fe20000004100 */
[-C--:B------:R-:W-:Y:S01]  /*6c50*/  F2FP.F16.E4M3.UNPACK_B R0, R83.reuse ;  /* 0x00000053ff00723e */ /* 0x080fe200020006ff */
[----:B-1----:R-:W-:Y:S01]  /*6c60*/  LDTM.16dp32bit_t0_t15.x32 R4, tmem[UR4+0x40] ;  /* 0x00004004000479ee */ /* 0x002fe20008a80000 */
[----:B------:R-:W1:Y:S01]  /*6c70*/  LDTM.16dp32bit_t16_t31.x32 R4, tmem[UR4+0x60] ;  /* 0x00006004000479ee */ /* 0x000e620008aa0000 */
[----:B------:R-:W-:Y:S01]  /*6c80*/  HADD2.F32 R53, -RZ, R2.H1_H1 ;  /* 0x30000002ff357230 */ /* 0x000fe20000004100 */
[----:B------:R-:W-:Y:S01]  /*6c90*/  F2FP.F16.E4M3.UNPACK_B R2, R82.H1 ;  /* 0x00000052ff02723e */ /* 0x000fe200030006ff */
[--C-:B------:R-:W-:Y:S02]  /*6ca0*/  HADD2.F32 R50, -RZ, R3.reuse.H0_H0 ;  /* 0x20000003ff327230 */ /* 0x100fe40000004100 */
[--C-:B------:R-:W-:Y:S02]  /*6cb0*/  HADD2.F32 R62, -RZ, R0.reuse.H0_H0 ;  /* 0x20000000ff3e7230 */ /* 0x100fe40000004100 */
[----:B------:R-:W-:Y:S01]  /*6cc0*/  HADD2.F32 R63, -RZ, R0.H1_H1 ;  /* 0x30000000ff3f7230 */ /* 0x000fe20000004100 */
[----:B------:R-:W-:Y:S01]  /*6cd0*/  F2FP.F16.E4M3.UNPACK_B R0, R84.H1 ;  /* 0x00000054ff00723e */ /* 0x000fe200030006ff */
[--C-:B------:R-:W-:Y:S02]  /*6ce0*/  HADD2.F32 R60, -RZ, R2.reuse.H0_H0 ;  /* 0x20000002ff3c7230 */ /* 0x100fe40000004100 */
[----:B------:R-:W-:Y:S01]  /*6cf0*/  HADD2.F32 R61, -RZ, R2.H1_H1 ;  /* 0x30000002ff3d7230 */ /* 0x000fe20000004100 */
[----:B------:R-:W-:Y:S01]  /*6d00*/  F2FP.F16.E4M3.UNPACK_B R2, R83.H1 ;  /* 0x00000053ff02723e */ /* 0x000fe200030006ff */
[----:B------:R-:W-:Y:S01]  /*6d10*/  HADD2.F32 R51, -RZ, R3.H1_H1 ;  /* 0x30000003ff337230 */ /* 0x000fe20000004100 */
[----:B------:R-:W-:Y:S01]  /*6d20*/  F2FP.F16.E4M3.UNPACK_B R3, R82 ;  /* 0x00000052ff03723e */ /* 0x000fe200020006ff */
[--C-:B------:R-:W-:Y:S02]  /*6d30*/  HADD2.F32 R68, -RZ, R0.reuse.H0_H0 ;  /* 0x20000000ff447230 */ /* 0x100fe40000004100 */
[----:B------:R-:W-:Y:S01]  /*6d40*/  HADD2.F32 R69, -RZ, R0.H1_H1 ;  /* 0x30000000ff457230 */ /* 0x000fe20000004100 */
[-C--:B------:R-:W-:Y:S01]  /*6d50*/  F2FP.F16.E4M3.UNPACK_B R0, R85.reuse.H1 ;  /* 0x00000055ff00723e */ /* 0x080fe200030006ff */
[--C-:B------:R-:W-:Y:S02]  /*6d60*/  HADD2.F32 R64, -RZ, R2.reuse.H0_H0 ;  /* 0x20000002ff407230 */ /* 0x100fe40000004100 */
[----:B------:R-:W-:Y:S01]  /*6d70*/  HADD2.F32 R65, -RZ, R2.H1_H1 ;  /* 0x30000002ff417230 */ /* 0x000fe20000004100 */
[----:B------:R-:W-:Y:S01]  /*6d80*/  F2FP.F16.E4M3.UNPACK_B R2, R85 ;  /* 0x00000055ff02723e */ /* 0x000fe200020006ff */
[--C-:B------:R-:W-:Y:S02]  /*6d90*/  HADD2.F32 R58, -RZ, R3.reuse.H0_H0 ;  /* 0x20000003ff3a7230 */ /* 0x100fe40000004100 */
[C---:B-1----:R-:W-:Y:S01]  /*6da0*/  FMUL R7, R47.reuse, R7 ;  /* 0x000000072f077220 */ /* 0x042fe20000400000 */
[----:B------:R-:W-:Y:S01]  /*6db0*/  HADD2.F32 R59, -RZ, R3.H1_H1 ;  /* 0x30000003ff3b7230 */ /* 0x000fe20000004100 */
[----:B------:R-:W-:Y:S01]  /*6dc0*/  F2FP.F16.E4M3.UNPACK_B R3, R84 ;  /* 0x00000054ff03723e */ /* 0x000fe200020006ff */
[--C-:B------:R-:W-:Y:S02]  /*6dd0*/  HADD2.F32 R72, -RZ, R0.reuse.H0_H0 ;  /* 0x20000000ff487230 */ /* 0x100fe40000004100 */
[C---:B------:R-:W-:Y:S01]  /*6de0*/  FMUL R11, R47.reuse, R11 ;  /* 0x0000000b2f0b7220 */ /* 0x040fe20000400000 */
[----:B------:R-:W-:Y:S01]  /*6df0*/  HADD2.F32 R73, -RZ, R0.H1_H1 ;  /* 0x30000000ff497230 */ /* 0x000fe20000004100 */
[----:B------:R-:W-:Y:S01]  /*6e00*/  F2FP.F16.E4M3.UNPACK_B R0, R87 ;  /* 0x00000057ff00723e */ /* 0x000fe200020006ff */
[--C-:B------:R-:W-:Y:S02]  /*6e10*/  HADD2.F32 R70, -RZ, R2.reuse.H0_H0 ;  /* 0x20000002ff467230 */ /* 0x100fe40000004100 */
[C---:B------:R-:W-:Y:S01]  /*6e20*/  FMUL R15, R47.reuse, R15 ;  /* 0x0000000f2f0f7220 */ /* 0x040fe20000400000 */
[----:B------:R-:W-:Y:S01]  /*6e30*/  HADD2.F32 R71, -RZ, R2.H1_H1 ;  /* 0x30000002ff477230 */ /* 0x000fe20000004100 */
[-C--:B------:R-:W-:Y:S01]  /*6e40*/  F2FP.F16.E4M3.UNPACK_B R2, R86.reuse.H1 ;  /* 0x00000056ff02723e */ /* 0x080fe200030006ff */
[--C-:B------:R-:W-:Y:S02]  /*6e50*/  HADD2.F32 R66, -RZ, R3.reuse.H0_H0 ;  /* 0x20000003ff427230 */ /* 0x100fe40000004100 */
[----:B------:R-:W-:Y:S01]  /*6e60*/  HADD2.F32 R67, -RZ, R3.H1_H1 ;  /* 0x30000003ff437230 */ /* 0x000fe20000004100 */
[----:B------:R-:W-:Y:S01]  /*6e70*/  F2FP.F16.E4M3.UNPACK_B R3, R86 ;  /* 0x00000056ff03723e */ /* 0x000fe200020006ff */
[--C-:B------:R-:W-:Y:S02]  /*6e80*/  HADD2.F32 R78, -RZ, R0.reuse.H0_H0 ;  /* 0x20000000ff4e7230 */ /* 0x100fe40000004100 */
[----:B------:R-:W-:Y:S02]  /*6e90*/  HADD2.F32 R79, -RZ, R0.H1_H1 ;  /* 0x30000000ff4f7230 */ /* 0x000fe40000004100 */
[C---:B------:R-:W-:Y:S01]  /*6ea0*/  FMUL R0, R47.reuse, R4 ;  /* 0x000000042f007220 */ /* 0x040fe20000400000 */
[--C-:B------:R-:W-:Y:S02]  /*6eb0*/  HADD2.F32 R76, -RZ, R2.reuse.H0_H0 ;  /* 0x20000002ff4c7230 */ /* 0x100fe40000004100 */
[----:B------:R-:W-:Y:S01]  /*6ec0*/  FMUL R4, R47, R8 ;  /* 0x000000082f047220 */ /* 0x000fe20000400000 */
[----:B------:R-:W-:Y:S02]  /*6ed0*/  HADD2.F32 R77, -RZ, R2.H1_H1 ;  /* 0x30000002ff4d7230 */ /* 0x000fe40000004100 */
[----:B------:R-:W-:Y:S01]  /*6ee0*/  FFMA R0, R49, R50, R0 ;  /* 0x0000003231007223 */ /* 0x000fe20000000000 */
[--C-:B------:R-:W-:Y:S02]  /*6ef0*/  HADD2.F32 R74, -RZ, R3.reuse.H0_H0 ;  /* 0x20000003ff4a7230 */ /* 0x100fe40000004100 */
[C---:B------:R-:W-:Y:S01]  /*6f00*/  FMUL R2, R47.reuse, R5 ;  /* 0x000000052f027220 */ /* 0x040fe20000400000 */
[----:B------:R-:W-:Y:S02]  /*6f10*/  HADD2.F32 R75, -RZ, R3.H1_H1 ;  /* 0x30000003ff4b7230 */ /* 0x000fe40000004100 */
[C---:B------:R-:W-:Y:S01]  /*6f20*/  FMUL R5, R47.reuse, R9 ;  /* 0x000000092f057220 */ /* 0x040fe20000400000 */
[----:B------:R-:W-:Y:S01]  /*6f30*/  FMUL R8, R47, R12 ;  /* 0x0000000c2f087220 */ /* 0x000fe20000400000 */
[----:B------:R-:W-:Y:S01]  /*6f40*/  FFMA R2, R49, R51, R2 ;  /* 0x0000003331027223 */ /* 0x000fe20000000002 */
[C---:B------:R-:W-:Y:S01]  /*6f50*/  FMUL R9, R47.reuse, R13 ;  /* 0x0000000d2f097220 */ /* 0x040fe20000400000 */
[C---:B------:R-:W-:Y:S01]  /*6f60*/  FMUL R12, R47.reuse, R21 ;  /* 0x000000152f0c7220 */ /* 0x040fe20000400000 */
[C---:B------:R-:W-:Y:S01]  /*6f70*/  FMUL R21, R47.reuse, R30 ;  /* 0x0000001e2f157220 */ /* 0x040fe20000400000 */
[C---:B------:R-:W-:Y:S01]  /*6f80*/  FMUL R13, R47.reuse, R22 ;  /* 0x000000162f0d7220 */ /* 0x040fe20000400000 */
[C---:B------:R-:W-:Y:S01]  /*6f90*/  FMUL R22, R47.reuse, R31 ;  /* 0x0000001f2f167220 */ /* 0x040fe20000400000 */
        /* <DEDUP_REMOVED lines=8> */
[C---:B------:R-:W-:Y:S01]  /*7020*/  FFMA R6, R49.reuse, R56, R6 ;  /* 0x0000003831067223 */ /* 0x040fe20000000006 */
[C---:B------:R-:W-:Y:S01]  /*7030*/  FFMA R11, R49.reuse, R57, R11 ;  /* 0x00000039310b7223 */ /* 0x040fe2000000000b */
[C---:B------:R-:W-:Y:S01]  /*7040*/  FFMA R8, R49.reuse, R58, R8 ;  /* 0x0000003a31087223 */ /* 0x040fe20000000008 */
[----:B------:R-:W-:Y:S01]  /*7050*/  FFMA R9, R49, R59, R9 ;  /* 0x0000003b31097223 */ /* 0x000fe20000000009 */
[----:B------:R-:W-:Y:S01]  /*7060*/  F2FP.SATFINITE.E4M3.F32.PACK_AB_MERGE_C R52, R7, R3, RZ ;  /* 0x000000030734723e */ /* 0x000fe200048070ff */
[----:B------:R-:W-:Y:S01]  /*7070*/  FFMA R10, R49, R60, R10 ;  /* 0x0000003c310a7223 */ /* 0x000fe2000000000a */
[----:B------:R-:W-:Y:S01]  /*7080*/  F2FP.SATFINITE.E4M3.F32.PACK_AB_MERGE_C R53, R11, R6, RZ ;  /* 0x000000060b35723e */ /* 0x000fe200048070ff */
[----:B------:R-:W-:Y:S01]  /*7090*/  FFMA R15, R49, R61, R15 ;  /* 0x0000003d310f7223 */ /* 0x000fe2000000000f */
[C---:B------:R-:W-:Y:S01]  /*70a0*/  FMUL R3, R47.reuse, R16 ;  /* 0x000000102f037220 */ /* 0x040fe20000400000 */
[C---:B------:R-:W-:Y:S01]  /*70b0*/  FMUL R6, R47.reuse, R17 ;  /* 0x000000112f067220 */ /* 0x040fe20000400000 */
[----:B------:R-:W-:Y:S01]  /*70c0*/  F2FP.F16.E4M3.UNPACK_B R51, R87.H1 ;  /* 0x00000057ff33723e */ /* 0x000fe200030006ff */
[----:B------:R-:W-:Y:S01]  /*70d0*/  FMUL R11, R47, R20 ;  /* 0x000000142f0b7220 */ /* 0x000fe20000400000 */
[----:B------:R-:W-:Y:S01]  /*70e0*/  F2FP.SATFINITE.E4M3.F32.PACK_AB_MERGE_C R54, R15, R10, RZ ;  /* 0x0000000a0f36723e */ /* 0x000fe200048070ff */
[C---:B------:R-:W-:Y:S01]  /*70f0*/  FFMA R3, R49.reuse, R62, R3 ;  /* 0x0000003e31037223 */ /* 0x040fe20000000003 */
[----:B------:R-:W-:Y:S01]  /*7100*/  FFMA R6, R49, R63, R6 ;  /* 0x0000003f31067223 */ /* 0x000fe20000000006 */
[----:B------:R-:W-:Y:S01]  /*7110*/  FMUL R20, R47, R29 ;  /* 0x0000001d2f147220 */ /* 0x000fe20000400000 */
[----:B------:R-:W-:Y:S01]  /*7120*/  F2FP.SATFINITE.E4M3.F32.PACK_AB_MERGE_C R29, R5, R4, R53 ;  /* 0x00000004051d723e */ /* 0x000fe20004807035 */
[----:B------:R-:W-:Y:S01]  /*7130*/  FMUL R10, R47, R19 ;  /* 0x000000132f0a7220 */ /* 0x000fe20000400000 */
[----:B------:R-:W-:Y:S01]  /*7140*/  F2FP.SATFINITE.E4M3.F32.PACK_AB_MERGE_C R30, R9, R8, R54 ;  /* 0x00000008091e723e */ /* 0x000fe20004807036 */
        /* <DEDUP_REMOVED lines=10> */
[----:B------:R-:W-:Y:S01]  /*71f0*/  FFMA R14, R49, R69, R14 ;  /* 0x00000045310e7223 */ /* 0x000fe2000000000e */
[----:B------:R-:W-:Y:S01]  /*7200*/  FMUL R18, R47, R27 ;  /* 0x0000001b2f127220 */ /* 0x000fe20000400000 */
[C---:B------:R-:W-:Y:S01]  /*7210*/  FFMA R15, R49.reuse, R70, R15 ;  /* 0x00000046310f7223 */ /* 0x040fe2000000000f */
[C---:B------:R-:W-:Y:S01]  /*7220*/  FFMA R16, R49.reuse, R71, R16 ;  /* 0x0000004731107223 */ /* 0x040fe20000000010 */
[C---:B------:R-:W-:Y:S01]  /*7230*/  FFMA R17, R49.reuse, R72, R17 ;  /* 0x0000004831117223 */ /* 0x040fe20000000011 */
[C---:B------:R-:W-:Y:S01]  /*7240*/  FFMA R18, R49.reuse, R73, R18 ;  /* 0x0000004931127223 */ /* 0x040fe20000000012 */
[----:B------:R-:W-:Y:S01]  /*7250*/  FFMA R19, R49, R74, R19 ;  /* 0x0000004a31137223 */ /* 0x000fe20000000013 */
[----:B------:R-:W-:Y:S01]  /*7260*/  FMUL R23, R47, R32 ;  /* 0x000000202f177220 */ /* 0x000fe20000400000 */
[----:B------:R-:W-:Y:S01]  /*7270*/  FFMA R20, R49, R75, R20 ;  /* 0x0000004b31147223 */ /* 0x000fe20000000014 */
[----:B------:R-:W-:Y:S01]  /*7280*/  FMUL R24, R47, R33 ;  /* 0x000000212f187220 */ /* 0x000fe20000400000 */
[--C-:B------:R-:W-:Y:S02]  /*7290*/  HADD2.F32 R50, -RZ, R51.reuse.H0_H0 ;  /* 0x20000033ff327230 */ /* 0x100fe40000004100 */
[----:B------:R-:W-:Y:S01]  /*72a0*/  FFMA R21, R49, R76, R21 ;  /* 0x0000004c31157223 */ /* 0x000fe20000000015 */
[----:B------:R-:W-:Y:S02]  /*72b0*/  HADD2.F32 R51, -RZ, R51.H1_H1 ;  /* 0x30000033ff337230 */ /* 0x000fe40000004100 */
[----:B------:R-:W-:Y:S01]  /*72c0*/  FMUL R25, R47, R34 ;  /* 0x000000222f197220 */ /* 0x000fe20000400000 */
[----:B------:R-:W-:Y:S01]  /*72d0*/  FFMA R22, R49, R77, R22 ;  /* 0x0000004d31167223 */ /* 0x000fe20000000016 */
[----:B------:R-:W-:Y:S01]  /*72e0*/  FMUL R26, R47, R35 ;  /* 0x000000232f1a7220 */ /* 0x000fe20000400000 */
[----:B------:R-:W-:Y:S01]  /*72f0*/  F2FP.SATFINITE.E4M3.F32.PACK_AB_MERGE_C R7, R10, R7, RZ ;  /* 0x000000070a07723e */ /* 0x000fe200048070ff */
[C---:B------:R-:W-:Y:S01]  /*7300*/  FFMA R23, R49.reuse, R78, R23 ;  /* 0x0000004e31177223 */ /* 0x040fe20000000017 */
[C---:B------:R-:W-:Y:S01]  /*7310*/  FFMA R24, R49.reuse, R79, R24 ;  /* 0x0000004f31187223 */ /* 0x040fe20000000018 */
[C---:B------:R-:W-:Y:S01]  /*7320*/  FFMA R25, R49.reuse, R50, R25 ;  /* 0x0000003231197223 */ /* 0x040fe20000000019 */
[----:B------:R-:W-:Y:S01]  /*7330*/  FFMA R26, R49, R51, R26 ;  /* 0x00000033311a7223 */ /* 0x000fe2000000001a */
[----:B------:R-:W-:Y:S02]  /*7340*/  F2FP.SATFINITE.E4M3.F32.PACK_AB_MERGE_C R28, R2, R0, R52 ;  /* 0x00000000021c723e */ /* 0x000fe40004807034 */
[----:B------:R-:W-:Y:S02]  /*7350*/  F2FP.SATFINITE.E4M3.F32.PACK_AB_MERGE_C R31, R6, R3, R7 ;  /* 0x00000003061f723e */ /* 0x000fe40004807007 */
[----:B------:R-:W-:Y:S02]  /*7360*/  F2FP.SATFINITE.E4M3.F32.PACK_AB_MERGE_C R13, R14, R13, RZ ;  /* 0x0000000d0e0d723e */ /* 0x000fe400048070ff */
[----:B------:R-:W-:Y:S01]  /*7370*/  F2FP.SATFINITE.E4M3.F32.PACK_AB_MERGE_C R17, R18, R17, RZ ;  /* 0x000000111211723e */ /* 0x000fe200048070ff */
[----:B------:R1:W-:Y:S01]  /*7380*/  STS.128 [R100+UR49+0x5200], R28 ;  /* 0x0052001c64007988 */ /* 0x0003e20008000c31 */
[----:B------:R-:W-:Y:S02]  /*7390*/  F2FP.SATFINITE.E4M3.F32.PACK_AB_MERGE_C R14, R22, R21, RZ ;  /* 0x00000015160e723e */ /* 0x000fe400048070ff */
[----:B------:R-:W-:Y:S02]  /*73a0*/  F2FP.SATFINITE.E4M3.F32.PACK_AB_MERGE_C R25, R26, R25, RZ ;  /* 0x000000191a19723e */ /* 0x000fe400048070ff */
[----:B------:R-:W-:Y:S02]  /*73b0*/  F2FP.SATFINITE.E4M3.F32.PACK_AB_MERGE_C R12, R12, R11, R13 ;  /* 0x0000000b0c0c723e */ /* 0x000fe4000480700d */
[----:B------:R-:W-:Y:S02]  /*73c0*/  F2FP.SATFINITE.E4M3.F32.PACK_AB_MERGE_C R13, R16, R15, R17 ;  /* 0x0000000f100d723e */ /* 0x000fe40004807011 */
        /* <DEDUP_REMOVED lines=13> */
[----:B------:R-:W-:Y:S02]  /*74a0*/  UIADD3 UR8, UP0, UPT, UR52, 0x680, URZ ;  /* 0x0000068034087890 */ /* 0x000fe4000ff1e0ff */
[----:B------:R-:W-:Y:S02]  /*74b0*/  UIADD3 UR5, UPT, UPT, UR41, 0x40, URZ ;  /* 0x0000004029057890 */ /* 0x000fe4000fffe0ff */
[----:B------:R-:W-:Y:S02]  /*74c0*/  UIADD3 UR4, UPT, UPT, UR49, 0x5200, URZ ;  /* 0x0000520031047890 */ /* 0x000fe4000fffe0ff */
[----:B------:R-:W-:Y:S01]  /*74d0*/  UIADD3.X UR9, UPT, UPT, URZ, UR53, URZ, UP0, !UPT ;  /* 0x00000035ff097290 */ /* 0x000fe200087fe4ff */
[----:B------:R-:W-:Y:S01]  /*74e0*/  UMOV UR6, UR42 ;  /* 0x0000002a00067c82 */ /* 0x000fe20008000000 */
[----:B------:R-:W-:Y:S07]  /*74f0*/  UMOV UR7, UR36 ;  /* 0x0000002400077c82 */ /* 0x000fee0008000000 */
[----:B------:R2:W-:Y:S01]  /*7500*/  UTMASTG.3D [UR4], [UR8] ;  /* 0x00000004080073b5 */ /* 0x0005e20008010000 */
[----:B------:R0:W-:Y:S01]  /*7510*/  UTMACMDFLUSH ;  /* 0x00000000000079b7 */ /* 0x0001e20000000000 */
[----:B--2---:R-:W-:Y:S04]  /*7520*/  DEPBAR.LE SB0, 0x1 ;  /* 0x000080400000791a */ /* 0x004fe80000000000 */
.L_x_108:
[----:B------:R-:W-:Y:S05]  /*7530*/  BSYNC.RECONVERGENT B0 ;  /* 0x0000000000007941 */ /* 0x000fea0003800200 */
.L_x_107:
        /* <DEDUP_REMOVED lines=15> */
.L_x_112:
[----:B------:R-:W-:Y:S05]  /*7630*/  BSYNC B0 ;  /* 0x0000000000007941 */ /* 0x000fea0003800000 */
.L_x_111:
[----:B------:R-:W-:Y:S01]  /*7640*/  ISETP.NE.AND P0, PT, R116, RZ, PT ;  /* 0x000000ff7400720c */ /* 0x000fe20003f05270 */
[----:B------:R-:W-:Y:S11]  /*7650*/  VIADD R105, R105, 0x1 ;  /* 0x0000000169697836 */ /* 0x000ff60000000000 */
[----:B------:R-:W-:Y:S01]  /*7660*/  @!UPT UIADD3 URZ, UPT, UPT, URZ, URZ, URZ ;  /* 0x000000fffffff290 */ /* 0x000fe2000fffe0ff */
[----:B------:R3:W4:Y:S04]  /*7670*/  @P0 LDS.128 R84, [R2+0x210] ;  /* 0x0002100002540984 */ /* 0x0007280000000c00 */
[----:B------:R1:W1:Y:S01]  /*7680*/  @P0 LDS.128 R80, [R3+UR49+0x200] ;  /* 0x0002003103500984 */ /* 0x0002620008000c00 */
        /* <DEDUP_REMOVED lines=14> */
.L_x_110:
[----:B------:R-:W-:Y:S05]  /*7770*/  BSYNC B1 ;  /* 0x0000000000017941 */ /* 0x000fea0003800000 */
.L_x_109:
[----:B------:R-:W-:Y:S05]  /*7780*/  VIADD R0, R48, 0x80 ;  /* 0x0000008030007836 */ /* 0x000fea0000000000 */
[----:B------:R-:W-:Y:S04]  /*7790*/  SHF.R.U32.HI R0, RZ, 0x15, R0 ;  /* 0x00000015ff007819 */ /* 0x000fe80000011600 */
[----:B------:R-:W-:Y:S11]  /*77a0*/  LOP3.LUT P0, RZ, R0, 0x3, R101, 0x48, !PT ;  /* 0x0000000300ff7812 */ /* 0x000ff60007804865 */
[----:B------:R-:W-:Y:S02]  /*77b0*/  @!UPT UIADD3 URZ, UPT, UPT, URZ, URZ, URZ ;  /* 0x000000fffffff290 */ /* 0x000fe4000fffe0ff */
[----:B------:R-:W-:Y:S05]  /*77c0*/  @!P0 BRA `(.L_x_114) ;  /* 0x0000000000408947 */ /* 0x000fea0003800000 */
[----:B------:R-:W2:Y:S01]  /*77d0*/  LDCU.64 UR8, c[0x4][0x78] ;  /* 0x01000f00ff0877ac */ /* 0x000ea20008000a00 */
[----:B------:R-:W-:Y:S01]  /*77e0*/  MOV R3, 0x0 ;  /* 0x0000000000037802 */ /* 0x000fe20000000f00 */
[----:B-1----:R-:W-:Y:S02]  /*77f0*/  HFMA2 R12, -RZ, RZ, 0, 5.9604644775390625e-08 ;  /* 0x00000001ff0c7431 */ /* 0x002fe400000001ff */
[----:B------:R-:W-:Y:S02]  /*7800*/  IMAD.MOV.U32 R8, RZ, RZ, 0x192 ;  /* 0x00000192ff087424 */ /* 0x000fe400078e00ff */
[----:B------:R-:W-:Y:S01]  /*7810*/  IMAD.MOV.U32 R13, RZ, RZ, RZ ;  /* 0x000000ffff0d7224 */ /* 0x000fe200078e00ff */
[----:B------:R-:W1:Y:S01]  /*7820*/  LDCU.64 UR6, c[0x4][0x80] ;  /* 0x01001000ff0677ac */ /* 0x000e620008000a00 */
[----:B------:R-:W3:Y:S01]  /*7830*/  LDC.64 R2, c[0x4][R3] ;  /* 0x0100000003027b82 */ /* 0x000ee20000000a00 */
[----:B------:R-:W4:Y:S01]  /*7840*/  LDCU.64 UR4, c[0x4][0x18] ;  /* 0x01000300ff0477ac */ /* 0x000f220008000a00 */
[----:B--2---:R-:W-:Y:S01]  /*7850*/  MOV R5, UR9 ;  /* 0x0000000900057c02 */ /* 0x004fe20008000f00 */
[----:B------:R-:W-:Y:S01]  /*7860*/  IMAD.U32 R4, RZ, RZ, UR8 ;  /* 0x00000008ff047e24 */ /* 0x000fe2000f8e00ff */
[----:B-1----:R-:W-:Y:S01]  /*7870*/  MOV R7, UR7 ;  /* 0x0000000700077c02 */ /* 0x002fe20008000f00 */
[----:B------:R-:W-:Y:S01]  /*7880*/  IMAD.U32 R6, RZ, RZ, UR6 ;  /* 0x00000006ff067e24 */ /* 0x000fe2000f8e00ff */
[----:B----4-:R-:W-:Y:S01]  /*7890*/  MOV R11, UR5 ;  /* 0x00000005000b7c02 */ /* 0x010fe20008000f00 */
[----:B------:R-:W-:Y:S02]  /*78a0*/  IMAD.U32 R10, RZ, RZ, UR4 ;  /* 0x00000004ff0a7e24 */ /* 0x000fe4000f8e00ff */
[----:B------:R-:W-:Y:S07]  /*78b0*/  LEPC R20, `(.L_x_114) ;  /* 0x000000001014794e */ /* 0x000fee0000000000 */
[----:B---3--:R-:W-:Y:S05]  /*78c0*/  CALL.ABS.NOINC R2 ;  /* 0x0000000002007343 */ /* 0x008fea0003c00000 */
.L_x_114:
        /* <DEDUP_REMOVED lines=148> */
[----:B------:R-:W-:Y:S02]  /*8210*/  UIADD3 UR8, UP0, UPT, UR52, 0x680, URZ ;  /* 0x0000068034087890 */ /* 0x000fe4000ff1e0ff */
[----:B------:R-:W-:Y:S02]  /*8220*/  UIADD3 UR5, UPT, UPT, UR41, 0x80, URZ ;  /* 0x0000008029057890 */ /* 0x000fe4000fffe0ff */
[----:B------:R-:W-:Y:S01]  /*8230*/  MOV R109, UR10 ;  /* 0x0000000a006d7c02 */ /* 0x000fe20008000f00 */
[----:B------:R-:W-:Y:S01]  /*8240*/  UIADD3.X UR9, UPT, UPT, URZ, UR53, URZ, UP0, !UPT ;  /* 0x00000035ff097290 */ /* 0x000fe200087fe4ff */
[----:B------:R-:W-:Y:S02]  /*8250*/  UMOV UR6, UR42 ;  /* 0x0000002a00067c82 */ /* 0x000fe40008000000 */
[----:B------:R-:W-:Y:S01]  /*8260*/  R2UR UR4, R109 ;  /* 0x000000006d0472ca */ /* 0x000fe200000e0000 */
[----:B------:R-:W-:Y:S11]  /*8270*/  UMOV UR7, UR36 ;  /* 0x0000002400077c82 */ /* 0x000ff60008000000 */
[----:B------:R-:W-:Y:S01]  /*8280*/  @!UPT UIADD3 URZ, UPT, UPT, URZ, URZ, URZ ;  /* 0x000000fffffff290 */ /* 0x000fe2000fffe0ff */
[----:B------:R2:W-:Y:S01]  /*8290*/  UTMASTG.3D [UR4], [UR8] ;  /* 0x00000004080073b5 */ /* 0x0005e20008010000 */
[----:B------:R0:W-:Y:S01]  /*82a0*/  UTMACMDFLUSH ;  /* 0x00000000000079b7 */ /* 0x0001e20000000000 */
[----:B--2---:R-:W-:Y:S04]  /*82b0*/  DEPBAR.LE SB0, 0x1 ;  /* 0x000080400000791a */ /* 0x004fe80000000000 */
.L_x_116:
[----:B------:R-:W-:Y:S05]  /*82c0*/  BSYNC.RECONVERGENT B0 ;  /* 0x0000000000007941 */ /* 0x000fea0003800200 */
.L_x_115:
        /* <DEDUP_REMOVED lines=15> */
.L_x_120:
[----:B------:R-:W-:Y:S05]  /*83c0*/  BSYNC B0 ;  /* 0x0000000000007941 */ /* 0x000fea0003800000 */
.L_x_119:
        /* <DEDUP_REMOVED lines=19> */
.L_x_118:
[----:B------:R-:W-:Y:S05]  /*8500*/  BSYNC B1 ;  /* 0x0000000000017941 */ /* 0x000fea0003800000 */
.L_x_117:
        /* <DEDUP_REMOVED lines=21> */
.L_x_122:
[----:B------:R-:W-:Y:S01]  /*8660*/  ISETP.NE.AND P0, PT, R110, RZ, PT ;  /* 0x000000ff6e00720c */ /* 0x000fe20003f05270 */
[----:B------:R-:W-:Y:S05]  /*8670*/  WARPSYNC.ALL ;  /* 0x0000000000007948 */ /* 0x000fea0003800000 */
[----:B------:R-:W-:Y:S01]  /*8680*/  R2UR UR4, R48 ;  /* 0x00000000300472ca */ /* 0x000fe200000e0000 */
[----:B------:R-:W-:Y:S01]  /*8690*/  BSSY.RECONVERGENT B0, `(.L_x_123) ;  /* 0x000009c000007945 */ /* 0x000fe20003800200 */
[-C--:B------:R-:W-:Y:S02]  /*86a0*/  F2FP.F16.E4M3.UNPACK_B R2, R80.reuse ;  /* 0x00000050ff02723e */ /* 0x080fe400020006ff */
[----:B------:R-:W-:Y:S02]  /*86b0*/  F2FP.F16.E4M3.UNPACK_B R80, R80.H1 ;  /* 0x00000050ff50723e */ /* 0x000fe400030006ff */
[-C--:B------:R-:W-:Y:S01]  /*86c0*/  F2FP.F16.E4M3.UNPACK_B R51, R81.reuse ;  /* 0x00000051ff33723e */ /* 0x080fe200020006ff */
[--C-:B------:R-:W-:Y:S01]  /*86d0*/  HADD2.F32 R0, -RZ, R2.reuse.H0_H0 ;  /* 0x20000002ff007230 */ /* 0x100fe20000004100 */
[----:B------:R-:W-:Y:S01]  /*86e0*/  F2FP.F16.E4M3.UNPACK_B R81, R81.H1 ;  /* 0x00000051ff51723e */ /* 0x000fe200030006ff */
[----:B------:R-:W-:Y:S01]  /*86f0*/  HADD2.F32 R2, -RZ, R2.H1_H1 ;  /* 0x30000002ff027230 */ /* 0x000fe20000004100 */
[-C--:B------:R-:W-:Y:S01]  /*8700*/  F2FP.F16.E4M3.UNPACK_B R55, R82.reuse ;  /* 0x00000052ff37723e */ /* 0x080fe200020006ff */
[--C-:B------:R-:W-:Y:S01]  /*8710*/  HADD2.F32 R3, -RZ, R80.reuse.H0_H0 ;  /* 0x20000050ff037230 */ /* 0x100fe20000004100 */
[----:B------:R-:W-:Y:S01]  /*8720*/  F2FP.F16.E4M3.UNPACK_B R82, R82.H1 ;  /* 0x00000052ff52723e */ /* 0x000fe200030006ff */
[----:B-1----:R-:W-:Y:S01]  /*8730*/  LDTM.16dp32bit_t0_t15.x32 R4, tmem[UR4+0xc0] ;  /* 0x0000c004000479ee */ /* 0x002fe20008a80000 */
[----:B------:R-:W1:Y:S01]  /*8740*/  LDTM.16dp32bit_t16_t31.x32 R4, tmem[UR4+0xe0] ;  /* 0x0000e004000479ee */ /* 0x000e620008aa0000 */
[----:B------:R-:W-:Y:S01]  /*8750*/  NOP ;  /* 0x0000000000007918 */ /* 0x000fe20000000000 */
[--C-:B------:R-:W-:Y:S01]  /*8760*/  HADD2.F32 R50, -RZ, R51.reuse.H0_H0 ;  /* 0x20000033ff327230 */ /* 0x100fe20000004100 */
[----:B------:R-:W-:Y:S01]  /*8770*/  R2UR UR5, R113 ;  /* 0x00000000710572ca */ /* 0x000fe200000e0000 */
[----:B------:R-:W-:Y:S01]  /*8780*/  HADD2.F32 R51, -RZ, R51.H1_H1 ;  /* 0x30000033ff337230 */ /* 0x000fe20000004100 */
[----:B------:R-:W-:Y:S01]  /*8790*/  F2FP.F16.E4M3.UNPACK_B R59, R83 ;  /* 0x00000053ff3b723e */ /* 0x000fe200020006ff */
[--C-:B------:R-:W-:Y:S01]  /*87a0*/  HADD2.F32 R54, -RZ, R55.reuse.H0_H0 ;  /* 0x20000037ff367230 */ /* 0x100fe20000004100 */
[----:B------:R-:W-:Y:S01]  /*87b0*/  F2FP.F16.E4M3.UNPACK_B R63, R84 ;  /* 0x00000054ff3f723e */ /* 0x000fe200020006ff */
[----:B------:R-:W-:Y:S01]  /*87c0*/  HADD2.F32 R55, -RZ, R55.H1_H1 ;  /* 0x30000037ff377230 */ /* 0x000fe20000004100 */
[----:B------:R-:W-:Y:S01]  /*87d0*/  F2FP.F16.E4M3.UNPACK_B R67, R85 ;  /* 0x00000055ff43723e */ /* 0x000fe200020006ff */
[--C-:B------:R-:W-:Y:S01]  /*87e0*/  HADD2.F32 R58, -RZ, R59.reuse.H0_H0 ;  /* 0x2000003bff3a7230 */ /* 0x100fe20000004100 */
[----:B------:R-:W-:Y:S01]  /*87f0*/  F2FP.F16.E4M3.UNPACK_B R71, R86 ;  /* 0x00000056ff47723e */ /* 0x000fe200020006ff */
[----:B------:R-:W-:Y:S01]  /*8800*/  HADD2.F32 R59, -RZ, R59.H1_H1 ;  /* 0x3000003bff3b7230 */ /* 0x000fe20000004100 */
[----:B------:R-:W-:Y:S01]  /*8810*/  F2FP.F16.E4M3.UNPACK_B R74, R87 ;  /* 0x00000057ff4a723e */ /* 0x000fe200020006ff */
[--C-:B------:R-:W-:Y:S01]  /*8820*/  HADD2.F32 R62, -RZ, R63.reuse.H0_H0 ;  /* 0x2000003fff3e7230 */ /* 0x100fe20000004100 */
[----:B------:R-:W-:Y:S01]  /*8830*/  F2FP.F16.E4M3.UNPACK_B R83, R83.H1 ;  /* 0x00000053ff53723e */ /* 0x000fe200030006ff */
[----:B------:R-:W-:Y:S01]  /*8840*/  UIADD3 UR5, UPT, UPT, UR5, 0xe0, URZ ;  /* 0x000000e005057890 */ /* 0x000fe2000fffe0ff */
[----:B------:R-:W-:Y:S01]  /*8850*/  HADD2.F32 R63, -RZ, R63.H1_H1 ;  /* 0x3000003fff3f7230 */ /* 0x000fe20000004100 */
[----:B------:R-:W-:Y:S01]  /*8860*/  F2FP.F16.E4M3.UNPACK_B R84, R84.H1 ;  /* 0x00000054ff54723e */ /* 0x000fe200030006ff */
[--C-:B------:R-:W-:Y:S01]  /*8870*/  HADD2.F32 R66, -RZ, R67.reuse.H0_H0 ;  /* 0x20000043ff427230 */ /* 0x100fe20000004100 */
[----:B------:R-:W-:Y:S01]  /*8880*/  UPRMT UR5, UR37, 0x654, UR5 ;  /* 0x0000065425057896 */ /* 0x000fe20008000005 */
[----:B------:R-:W-:Y:S01]  /*8890*/  HADD2.F32 R67, -RZ, R67.H1_H1 ;  /* 0x30000043ff437230 */ /* 0x000fe20000004100 */
[----:B------:R-:W-:Y:S01]  /*88a0*/  F2FP.F16.E4M3.UNPACK_B R85, R85.H1 ;  /* 0x00000055ff55723e */ /* 0x000fe200030006ff */
[--C-:B------:R-:W-:Y:S02]  /*88b0*/  HADD2.F32 R70, -RZ, R71.reuse.H0_H0 ;  /* 0x20000047ff467230 */ /* 0x100fe40000004100 */
[C---:B-1----:R-:W-:Y:S01]  /*88c0*/  FMUL R4, R47.reuse, R4 ;  /* 0x000000042f047220 */ /* 0x042fe20000400000 */
[C---:B------:R-:W-:Y:S01]  /*88d0*/  FMUL R5, R47.reuse, R5 ;  /* 0x000000052f057220 */ /* 0x040fe20000400000 */
[C---:B------:R-:W-:Y:S01]  /*88e0*/  FMUL R8, R47.reuse, R8 ;  /* 0x000000082f087220 */ /* 0x040fe20000400000 */
[----:B------:R-:W-:Y:S01]  /*88f0*/  FMUL R9, R47, R9 ;  /* 0x000000092f097220 */ /* 0x000fe20000400000 */
[C---:B------:R-:W-:Y:S01]  /*8900*/  FFMA R4, R49.reuse, R0, R4 ;  /* 0x0000000031047223 */ /* 0x040fe20000000004 */
[----:B------:R-:W-:Y:S01]  /*8910*/  SYNCS.ARRIVE.TRANS64.RED.A1T0 RZ, [UR5], RZ ;  /* 0x000000ffffff79a7 */ /* 0x000fe20008100405 */
        /* <DEDUP_REMOVED lines=8> */
[----:B------:R-:W-:Y:S02]  /*89a0*/  HADD2.F32 R71, -RZ, R71.H1_H1 ;  /* 0x30000047ff477230 */ /* 0x000fe40000004100 */
[C---:B------:R-:W-:Y:S01]  /*89b0*/  FMUL R25, R47.reuse, R30 ;  /* 0x0000001e2f197220 */ /* 0x040fe20000400000 */
[C---:B------:R-:W-:Y:S01]  /*89c0*/  FMUL R30, R47.reuse, R35 ;  /* 0x000000232f1e7220 */ /* 0x040fe20000400000 */
[----:B------:R-:W-:Y:S02]  /*89d0*/  HADD2.F32 R48, -RZ, R80.H1_H1 ;  /* 0x30000050ff307230 */ /* 0x000fe40000004100 */
[C---:B------:R-:W-:Y:S01]  /*89e0*/  FMUL R6, R47.reuse, R6 ;  /* 0x000000062f067220 */ /* 0x040fe20000400000 */
[C---:B------:R-:W-:Y:S01]  /*89f0*/  FMUL R7, R47.reuse, R7 ;  /* 0x000000072f077220 */ /* 0x040fe20000400000 */
[--C-:B------:R-:W-:Y:S02]  /*8a00*/  HADD2.F32 R52, -RZ, R81.reuse.H0_H0 ;  /* 0x20000051ff347230 */ /* 0x100fe40000004100 */
[----:B------:R-:W-:Y:S01]  /*8a10*/  FMUL R10, R47, R10 ;  /* 0x0000000a2f0a7220 */ /* 0x000fe20000400000 */
[C---:B------:R-:W-:Y:S01]  /*8a20*/  FFMA R6, R49.reuse, R3, R6 ;  /* 0x0000000331067223 */ /* 0x040fe20000000006 */
[----:B------:R-:W-:Y:S02]  /*8a30*/  HADD2.F32 R53, -RZ, R81.H1_H1 ;  /* 0x30000051ff357230 */ /* 0x000fe40000004100 */
[C---:B------:R-:W-:Y:S01]  /*8a40*/  FFMA R7, R49.reuse, R48, R7 ;  /* 0x0000003031077223 */ /* 0x040fe20000000007 */
[C---:B------:R-:W-:Y:S01]  /*8a50*/  FFMA R8, R49.reuse, R50, R8 ;  /* 0x0000003231087223 */ /* 0x040fe20000000008 */
[C---:B------:R-:W-:Y:S01]  /*8a60*/  FFMA R9, R49.reuse, R51, R9 ;  /* 0x0000003331097223 */ /* 0x040fe20000000009 */
[----:B------:R-:W-:Y:S01]  /*8a70*/  FFMA R10, R49, R52, R10 ;  /* 0x00000034310a7223 */ /* 0x000fe2000000000a */
[--C-:B------:R-:W-:Y:S01]  /*8a80*/  HADD2.F32 R48, -RZ, R74.reuse.H0_H0 ;  /* 0x2000004aff307230 */ /* 0x100fe20000004100 */
[----:B------:R-:W-:Y:S01]  /*8a90*/  F2FP.SATFINITE.E4M3.F32.PACK_AB_MERGE_C R77, R7, R6, RZ ;  /* 0x00000006074d723e */ /* 0x000fe200048070ff */
[C---:B------:R-:W-:Y:S01]  /*8aa0*/  FMUL R7, R47.reuse, R24 ;  /* 0x000000182f077220 */ /* 0x040fe20000400000 */
[C---:B------:R-:W-:Y:S01]  /*8ab0*/  FMUL R24, R47.reuse, R29 ;  /* 0x0000001d2f187220 */ /* 0x040fe20000400000 */
[C---:B------:R-:W-:Y:S01]  /*8ac0*/  FMUL R29, R47.reuse, R34 ;  /* 0x000000222f1d7220 */ /* 0x040fe20000400000 */
[----:B------:R-:W-:Y:S02]  /*8ad0*/  HADD2.F32 R74, -RZ, R74.H1_H1 ;  /* 0x3000004aff4a7230 */ /* 0x000fe40000004100 */
[C---:B------:R-:W-:Y:S01]  /*8ae0*/  FMUL R11, R47.reuse, R11 ;  /* 0x0000000b2f0b7220 */ /* 0x040fe20000400000 */
[--C-:B------:R-:W-:Y:S02]  /*8af0*/  HADD2.F32 R56, -RZ, R82.reuse.H0_H0 ;  /* 0x20000052ff387230 */ /* 0x100fe40000004100 */
[----:B------:R-:W-:Y:S01]  /*8b00*/  FMUL R14, R47, R14 ;  /* 0x0000000e2f0e7220 */ /* 0x000fe20000400000 */
[----:B------:R-:W-:Y:S02]  /*8b10*/  HADD2.F32 R57, -RZ, R82.H1_H1 ;  /* 0x30000052ff397230 */ /* 0x000fe40000004100 */
[C---:B------:R-:W-:Y:S01]  /*8b20*/  FFMA R11, R49.reuse, R53, R11 ;  /* 0x00000035310b7223 */ /* 0x040fe2000000000b */
[----:B------:R-:W-:Y:S01]  /*8b30*/  F2FP.F16.E4M3.UNPACK_B R86, R86.H1 ;  /* 0x00000056ff56723e */ /* 0x000fe200030006ff */
[C---:B------:R-:W-:Y:S01]  /*8b40*/  FFMA R12, R49.reuse, R54, R12 ;  /* 0x00000036310c7223 */ /* 0x040fe2000000000c */
[C---:B------:R-:W-:Y:S01]  /*8b50*/  FFMA R13, R49.reuse, R55, R13 ;  /* 0x00000037310d7223 */ /* 0x040fe2000000000d */
[----:B------:R-:W-:Y:S01]  /*8b60*/  F2FP.F16.E4M3.UNPACK_B R87, R87.H1 ;  /* 0x00000057ff57723e */ /* 0x000fe200030006ff */
[----:B------:R-:W-:Y:S01]  /*8b70*/  FFMA R14, R49, R56, R14 ;  /* 0x00000038310e7223 */ /* 0x000fe2000000000e */
[----:B------:R-:W-:Y:S01]  /*8b80*/  F2FP.SATFINITE.E4M3.F32.PACK_AB_MERGE_C R10, R11, R10, RZ ;  /* 0x0000000a0b0a723e */ /* 0x000fe200048070ff */
[C---:B------:R-:W-:Y:S01]  /*8b90*/  FMUL R15, R47.reuse, R15 ;  /* 0x0000000f2f0f7220 */ /* 0x040fe20000400000 */
[--C-:B------:R-:W-:Y:S02]  /*8ba0*/  HADD2.F32 R60, -RZ, R83.reuse.H0_H0 ;  /* 0x20000053ff3c7230 */ /* 0x100fe40000004100 */
[----:B------:R-:W-:Y:S01]  /*8bb0*/  FMUL R18, R47, R18 ;  /* 0x000000122f127220 */ /* 0x000fe20000400000 */
[----:B------:R-:W-:Y:S02]  /*8bc0*/  HADD2.F32 R61, -RZ, R83.H1_H1 ;  /* 0x30000053ff3d7230 */ /* 0x000fe40000004100 */
[----:B------:R-:W-:Y:S01]  /*8bd0*/  FFMA R15, R49, R57, R15 ;  /* 0x00000039310f7223 */ /* 0x000fe2000000000f */
[----:B------:R-:W-:Y:S01]  /*8be0*/  IADD3 R45, PT, PT, R45, 0x1, RZ ;  /* 0x000000012d2d7810 */ /* 0x000fe20007ffe0ff */
[C---:B------:R-:W-:Y:S01]  /*8bf0*/  FFMA R16, R49.reuse, R58, R16 ;  /* 0x0000003a31107223 */ /* 0x040fe20000000010 */
        /* <DEDUP_REMOVED lines=8> */
[C---:B------:R-:W-:Y:S01]  /*8c80*/  FFMA R0, R49.reuse, R62, R0 ;  /* 0x0000003e31007223 */ /* 0x040fe20000000000 */
[C---:B------:R-:W-:Y:S01]  /*8c90*/  FFMA R2, R49.reuse, R63, R2 ;  /* 0x0000003f31027223 */ /* 0x040fe20000000002 */
[--C-:B------:R-:W-:Y:S02]  /*8ca0*/  HADD2.F32 R68, -RZ, R85.reuse.H0_H0 ;  /* 0x20000055ff447230 */ /* 0x100fe40000004100 */
[----:B------:R-:W-:Y:S01]  /*8cb0*/  FFMA R3, R49, R64, R3 ;  /* 0x0000004031037223 */ /* 0x000fe20000000003 */
[----:B------:R-:W-:Y:S02]  /*8cc0*/  HADD2.F32 R69, -RZ, R85.H1_H1 ;  /* 0x30000055ff457230 */ /* 0x000fe40000004100 */
[C---:B------:R-:W-:Y:S01]  /*8cd0*/  FMUL R21, R47.reuse, R26 ;  /* 0x0000001a2f157220 */ /* 0x040fe20000400000 */
[----:B------:R-:W-:Y:S01]  /*8ce0*/  FMUL R22, R47, R27 ;  /* 0x0000001b2f167220 */ /* 0x000fe20000400000 */
[C---:B------:R-:W-:Y:S01]  /*8cf0*/  FFMA R6, R49.reuse, R65, R6 ;  /* 0x0000004131067223 */ /* 0x040fe20000000006 */
[----:B------:R-:W-:Y:S01]  /*8d00*/  FFMA R7, R49, R66, R7 ;  /* 0x0000004231077223 */ /* 0x000fe20000000007 */
[----:B------:R-:W-:Y:S01]  /*8d10*/  FMUL R23, R47, R28 ;  /* 0x0000001c2f177220 */ /* 0x000fe20000400000 */
[C---:B------:R-:W-:Y:S01]  /*8d20*/  FFMA R20, R49.reuse, R67, R20 ;  /* 0x0000004331147223 */ /* 0x040fe20000000014 */
[--C-:B------:R-:W-:Y:S02]  /*8d30*/  HADD2.F32 R72, -RZ, R86.reuse.H0_H0 ;  /* 0x20000056ff487230 */ /* 0x100fe40000004100 */
[C---:B------:R-:W-:Y:S01]  /*8d40*/  FFMA R21, R49.reuse, R68, R21 ;  /* 0x0000004431157223 */ /* 0x040fe20000000015 */
[----:B------:R-:W-:Y:S02]  /*8d50*/  HADD2.F32 R73, -RZ, R86.H1_H1 ;  /* 0x30000056ff497230 */ /* 0x000fe40000004100 */
[----:B------:R-:W-:Y:S01]  /*8d60*/  FFMA R22, R49, R69, R22 ;  /* 0x0000004531167223 */ /* 0x000fe20000000016 */
[C---:B------:R-:W-:Y:S01]  /*8d70*/  FMUL R26, R47.reuse, R31 ;  /* 0x0000001f2f1a7220 */ /* 0x040fe20000400000 */
[----:B------:R-:W-:Y:S01]  /*8d80*/  FMUL R27, R47, R32 ;  /* 0x000000202f1b7220 */ /* 0x000fe20000400000 */
[----:B------:R-:W-:Y:S01]  /*8d90*/  FFMA R23, R49, R70, R23 ;  /* 0x0000004631177223 */ /* 0x000fe20000000017 */
[----:B------:R-:W-:Y:S01]  /*8da0*/  FMUL R28, R47, R33 ;  /* 0x000000212f1c7220 */ /* 0x000fe20000400000 */
[C---:B------:R-:W-:Y:S01]  /*8db0*/  FFMA R24, R49.reuse, R71, R24 ;  /* 0x0000004731187223 */ /* 0x040fe20000000018 */
[--C-:B------:R-:W-:Y:S02]  /*8dc0*/  HADD2.F32 R75, -RZ, R87.reuse.H0_H0 ;  /* 0x20000057ff4b7230 */ /* 0x100fe40000004100 */
[C---:B------:R-:W-:Y:S01]  /*8dd0*/  FFMA R25, R49.reuse, R72, R25 ;  /* 0x0000004831197223 */ /* 0x040fe20000000019 */
[----:B------:R-:W-:Y:S02]  /*8de0*/  HADD2.F32 R76, -RZ, R87.H1_H1 ;  /* 0x30000057ff4c7230 */ /* 0x000fe40000004100 */
[----:B------:R-:W-:Y:S01]  /*8df0*/  FFMA R26, R49, R73, R26 ;  /* 0x00000049311a7223 */ /* 0x000fe2000000001a */
[----:B------:R-:W-:Y:S01]  /*8e00*/  F2FP.SATFINITE.E4M3.F32.PACK_AB_MERGE_C R14, R15, R14, RZ ;  /* 0x0000000e0f0e723e */ /* 0x000fe200048070ff */
[----:B------:R-:W-:Y:S01]  /*8e10*/  FFMA R27, R49, R48, R27 ;  /* 0x00000030311b7223 */ /* 0x000fe2000000001b */
[----:B------:R-:W-:Y:S01]  /*8e20*/  F2FP.SATFINITE.E4M3.F32.PACK_AB_MERGE_C R18, R19, R18, RZ ;  /* 0x000000121312723e */ /* 0x000fe200048070ff */
[C---:B------:R-:W-:Y:S01]  /*8e30*/  FFMA R28, R49.reuse, R74, R28 ;  /* 0x0000004a311c7223 */ /* 0x040fe2000000001c */
[C---:B------:R-:W-:Y:S01]  /*8e40*/  FFMA R29, R49.reuse, R75, R29 ;  /* 0x0000004b311d7223 */ /* 0x040fe2000000001d */
[----:B------:R-:W-:Y:S01]  /*8e50*/  FFMA R30, R49, R76, R30 ;  /* 0x0000004c311e7223 */ /* 0x000fe2000000001e */
[----:B------:R-:W-:Y:S02]  /*8e60*/  F2FP.SATFINITE.E4M3.F32.PACK_AB_MERGE_C R32, R5, R4, R77 ;  /* 0x000000040520723e */ /* 0x000fe4000480704d */
[----:B------:R-:W-:Y:S02]  /*8e70*/  F2FP.SATFINITE.E4M3.F32.PACK_AB_MERGE_C R33, R9, R8, R10 ;  /* 0x000000080921723e */ /* 0x000fe4000480700a */
        /* <DEDUP_REMOVED lines=10> */
[----:B------:R-:W-:Y:S05]  /*8f20*/  F2FP.SATFINITE.E4M3.F32.PACK_AB_MERGE_C R7, R28, R27, R29 ;  /* 0x0000001b1c07723e */ /* 0x000fea000480701d */
        /* <DEDUP_REMOVED lines=18> */
.L_x_124:
[----:B------:R-:W-:Y:S05]  /*9050*/  BSYNC.RECONVERGENT B0 ;  /* 0x0000000000007941 */ /* 0x000fea0003800200 */
.L_x_123:
[----:B------:R-:W-:Y:S01]  /*9060*/  BAR.SYNC.DEFER_BLOCKING 0x1, 0x80 ;  /* 0x0042000000007b1d */ /* 0x000fe20000010000 */
[----:B------:R-:W-:Y:S01]  /*9070*/  ISETP.NE.AND P2, PT, R111, RZ, PT ;  /* 0x000000ff6f00720c */ /* 0x000fe20003f45270 */
[----:B------:R-:W-:Y:S01]  /*9080*/  IMAD.IADD R14, R43, 0x1, R94 ;  /* 0x000000012b0e7824 */ /* 0x000fe200078e025e */
[----:B------:R-:W-:Y:S01]  /*9090*/  ISETP.NE.AND P0, PT, R112, 0x2, PT ;  /* 0x000000027000780c */ /* 0x000fe20003f05270 */
[----:B------:R-:W-:Y:S01]  /*90a0*/  IMAD.IADD R15, R44, 0x1, R95 ;  /* 0x000000012c0f7824 */ /* 0x000fe200078e025f */
[----:B------:R-:W-:Y:S02]  /*90b0*/  ISETP.NE.AND P1, PT, R45, 0x4, PT ;  /* 0x000000042d00780c */ /* 0x000fe40003f25270 */
[----:B------:R-:W-:Y:S02]  /*90c0*/  SEL R2, RZ, 0x1, P0 ;  /* 0x00000001ff027807 */ /* 0x000fe40000000000 */
[----:B------:R-:W-:Y:S02]  /*90d0*/  SEL R0, RZ, 0x1, P1 ;  /* 0x00000001ff007807 */ /* 0x000fe40000800000 */
[----:B------:R-:W-:Y:S02]  /*90e0*/  LOP3.LUT R106, R106, R2, RZ, 0x3c, !PT ;  /* 0x000000026a6a7212 */ /* 0x000fe400078e3cff */
[----:B------:R-:W-:Y:S02]  /*90f0*/  LOP3.LUT R107, R107, R0, RZ, 0x3c, !PT ;  /* 0x000000006b6b7212 */ /* 0x000fe400078e3cff */
[----:B------:R-:W-:Y:S02]  /*9100*/  @P2 R2UR UR36, R103 ;  /* 0x00000000672422ca */ /* 0x000fe400000e0000 */
[----:B------:R-:W-:Y:S02]  /*9110*/  SEL R112, R112, RZ, P0 ;  /* 0x000000ff70707207 */ /* 0x000fe40000000000 */
[----:B------:R-:W-:Y:S01]  /*9120*/  SEL R45, R45, RZ, P1 ;  /* 0x000000ff2d2d7207 */ /* 0x000fe20000800000 */
[----:B------:R-:W-:Y:S10]  /*9130*/  @P2 BRA `(.L_x_125) ;  /* 0xffffffbc00382947 */ /* 0x000ff4000383ffff */
[----:B------:R-:W-:Y:S05]  /*9140*/  EXIT ;  /* 0x000000000000794d */ /* 0x000fea0003800000 */
.L_x_19:
[----:B--2---:R2:W1:Y:S02]  /*9150*/  SYNCS.PHASECHK.TRANS64.TRYWAIT P0, [R2+URZ+0x110], R3 ;  /* 0x00011003020075a7 */ /* 0x00446400080011ff */
[----:B-1----:R-:W-:Y:S05]  /*9160*/  @!P0 NANOSLEEP.SYNCS 0x989680 ;  /* 0x009896800000895d */ /* 0x002fea0003900000 */
[----:B------:R-:W1:Y:S02]  /*9170*/  @!P0 SYNCS.PHASECHK.TRANS64 P0, [R2+URZ+0x110], R3 ;  /* 0x00011003020085a7 */ /* 0x000e6400080010ff */
[----:B-1----:R-:W-:Y:S05]  /*9180*/  @!P0 BRA `(.L_x_19) ;  /* 0xfffffffc00f08947 */ /* 0x002fea000383ffff */
[----:B------:R-:W-:Y:S05]  /*9190*/  BRA `(.L_x_126) ;  /* 0xffffff8400187947 */ /* 0x000fea000383ffff */
.L_x_22:
[----:B-1----:R-:W-:-:S07]  /*91a0*/  MOV R2, UR33 ;  /* 0x0000002100027c02 */ /* 0x002fce0008000f00 */
.L_x_127:
[----:B-1----:R1:W2:Y:S02]  /*91b0*/  SYNCS.PHASECHK.TRANS64.TRYWAIT P0, [R2+URZ+0x28], R4 ;  /* 0x00002804020075a7 */ /* 0x0022a400080011ff */
[----:B--2---:R-:W-:Y:S05]  /*91c0*/  @!P0 NANOSLEEP.SYNCS 0x989680 ;  /* 0x009896800000895d */ /* 0x004fea0003900000 */
[----:B------:R-:W2:Y:S02]  /*91d0*/  @!P0 SYNCS.PHASECHK.TRANS64 P0, [R2+URZ+0x28], R4 ;  /* 0x00002804020085a7 */ /* 0x000ea400080010ff */
[----:B--2---:R-:W-:Y:S05]  /*91e0*/  @!P0 BRA `(.L_x_127) ;  /* 0xfffffffc00f08947 */ /* 0x004fea000383ffff */
[----:B------:R-:W-:Y:S05]  /*91f0*/  BRA `(.L_x_21) ;  /* 0xffffff84006c7947 */ /* 0x000fea000383ffff */
.L_x_28:
[----:B-1----:R-:W-:-:S07]  /*9200*/  MOV R2, UR25 ;  /* 0x0000001900027c02 */ /* 0x002fce0008000f00 */
.L_x_128:
[----:B-1----:R1:W2:Y:S02]  /*9210*/  SYNCS.PHASECHK.TRANS64.TRYWAIT P0, [R2+URZ+0x28], R4 ;  /* 0x00002804020075a7 */ /* 0x0022a400080011ff */
[----:B--2---:R-:W-:Y:S05]  /*9220*/  @!P0 NANOSLEEP.SYNCS 0x989680 ;  /* 0x009896800000895d */ /* 0x004fea0003900000 */
[----:B------:R-:W2:Y:S02]  /*9230*/  @!P0 SYNCS.PHASECHK.TRANS64 P0, [R2+URZ+0x28], R4 ;  /* 0x00002804020085a7 */ /* 0x000ea400080010ff */
[----:B--2---:R-:W-:Y:S05]  /*9240*/  @!P0 BRA `(.L_x_128) ;  /* 0xfffffffc00f08947 */ /* 0x004fea000383ffff */
[----:B------:R-:W-:Y:S05]  /*9250*/  BRA `(.L_x_27) ;  /* 0xffffff88002c7947 */ /* 0x000fea000383ffff */
.L_x_32:
[----:B-1----:R1:W2:Y:S02]  /*9260*/  SYNCS.PHASECHK.TRANS64.TRYWAIT P0, [R2+URZ+0xa0], R3 ;  /* 0x0000a003020075a7 */ /* 0x0022a400080011ff */
[----:B--2---:R-:W-:Y:S05]  /*9270*/  @!P0 NANOSLEEP.SYNCS 0x989680 ;  /* 0x009896800000895d */ /* 0x004fea0003900000 */
[----:B------:R-:W2:Y:S02]  /*9280*/  @!P0 SYNCS.PHASECHK.TRANS64 P0, [R2+URZ+0xa0], R3 ;  /* 0x0000a003020085a7 */ /* 0x000ea400080010ff */
[----:B--2---:R-:W-:Y:S05]  /*9290*/  @!P0 BRA `(.L_x_32) ;  /* 0xfffffffc00f08947 */ /* 0x004fea000383ffff */
[----:B------:R-:W-:Y:S05]  /*92a0*/  BRA `(.L_x_129) ;  /* 0xffffff8800d07947 */ /* 0x000fea000383ffff */
.L_x_36:
[----:B----4-:R-:W-:-:S07]  /*92b0*/  MOV R0, UR5 ;  /* 0x0000000500007c02 */ /* 0x010fce0008000f00 */
.L_x_130:
[----:B-1----:R1:W2:Y:S02]  /*92c0*/  SYNCS.PHASECHK.TRANS64.TRYWAIT P0, [R0+URZ], R2 ;  /* 0x00000002000075a7 */ /* 0x0022a400080011ff */
[----:B--2---:R-:W-:Y:S05]  /*92d0*/  @!P0 NANOSLEEP.SYNCS 0x989680 ;  /* 0x009896800000895d */ /* 0x004fea0003900000 */
[----:B------:R-:W2:Y:S02]  /*92e0*/  @!P0 SYNCS.PHASECHK.TRANS64 P0, [R0+URZ], R2 ;  /* 0x00000002000085a7 */ /* 0x000ea400080010ff */
[----:B--2---:R-:W-:Y:S05]  /*92f0*/  @!P0 BRA `(.L_x_130) ;  /* 0xfffffffc00f08947 */ /* 0x004fea000383ffff */
[----:B------:R-:W-:Y:S05]  /*9300*/  BRA `(.L_x_131) ;  /* 0xffffff9000407947 */ /* 0x000fea000383ffff */
.L_x_37:
[----:B----4-:R-:W-:-:S07]  /*9310*/  MOV R0, UR5 ;  /* 0x0000000500007c02 */ /* 0x010fce0008000f00 */
.L_x_132:
[----:B-1----:R1:W2:Y:S02]  /*9320*/  SYNCS.PHASECHK.TRANS64.TRYWAIT P0, [R0+URZ], R3 ;  /* 0x00000003000075a7 */ /* 0x0022a400080011ff */
[----:B--2---:R-:W-:Y:S05]  /*9330*/  @!P0 NANOSLEEP.SYNCS 0x989680 ;  /* 0x009896800000895d */ /* 0x004fea0003900000 */
[----:B------:R-:W2:Y:S02]  /*9340*/  @!P0 SYNCS.PHASECHK.TRANS64 P0, [R0+URZ], R3 ;  /* 0x00000003000085a7 */ /* 0x000ea400080010ff */
[----:B--2---:R-:W-:Y:S05]  /*9350*/  @!P0 BRA `(.L_x_132) ;  /* 0xfffffffc00f08947 */ /* 0x004fea000383ffff */
[----:B------:R-:W-:Y:S05]  /*9360*/  BRA `(.L_x_133) ;  /* 0xffffff90004c7947 */ /* 0x000fea000383ffff */
.L_x_38:
[----:B----4-:R-:W-:-:S07]  /*9370*/  MOV R0, UR5 ;  /* 0x0000000500007c02 */ /* 0x010fce0008000f00 */
.L_x_134:
[----:B-1----:R1:W2:Y:S02]  /*9380*/  SYNCS.PHASECHK.TRANS64.TRYWAIT P0, [R0+URZ], R3 ;  /* 0x00000003000075a7 */ /* 0x0022a400080011ff */
[----:B--2---:R-:W-:Y:S05]  /*9390*/  @!P0 NANOSLEEP.SYNCS 0x989680 ;  /* 0x009896800000895d */ /* 0x004fea0003900000 */
[----:B------:R-:W2:Y:S02]  /*93a0*/  @!P0 SYNCS.PHASECHK.TRANS64 P0, [R0+URZ], R3 ;  /* 0x00000003000085a7 */ /* 0x000ea400080010ff */
[----:B--2---:R-:W-:Y:S05]  /*93b0*/  @!P0 BRA `(.L_x_134) ;  /* 0xfffffffc00f08947 */ /* 0x004fea000383ffff */
[----:B------:R-:W-:Y:S05]  /*93c0*/  BRA `(.L_x_135) ;  /* 0xffffff9000587947 */ /* 0x000fea000383ffff */
.L_x_39:
[----:B----4-:R-:W-:-:S07]  /*93d0*/  MOV R0, UR5 ;  /* 0x0000000500007c02 */ /* 0x010fce0008000f00 */
.L_x_136:
[----:B-1----:R1:W2:Y:S02]  /*93e0*/  SYNCS.PHASECHK.TRANS64.TRYWAIT P0, [R0+URZ], R3 ;  /* 0x00000003000075a7 */ /* 0x0022a400080011ff */
[----:B--2---:R-:W-:Y:S05]  /*93f0*/  @!P0 NANOSLEEP.SYNCS 0x989680 ;  /* 0x009896800000895d */ /* 0x004fea0003900000 */
[----:B------:R-:W2:Y:S02]  /*9400*/  @!P0 SYNCS.PHASECHK.TRANS64 P0, [R0+URZ], R3 ;  /* 0x00000003000085a7 */ /* 0x000ea400080010ff */
[----:B--2---:R-:W-:Y:S05]  /*9410*/  @!P0 BRA `(.L_x_136) ;  /* 0xfffffffc00f08947 */ /* 0x004fea000383ffff */
[----:B------:R-:W-:Y:S05]  /*9420*/  BRA `(.L_x_137) ;  /* 0xffffff9000647947 */ /* 0x000fea000383ffff */
.L_x_42:
[----:B-1----:R1:W2:Y:S02]  /*9430*/  SYNCS.PHASECHK.TRANS64.TRYWAIT P0, [R0+URZ+0x100], R4 ;  /* 0x00010004000075a7 */ /* 0x0022a400080011ff */
[----:B--2---:R-:W-:Y:S05]  /*9440*/  @!P0 NANOSLEEP.SYNCS 0x989680 ;  /* 0x009896800000895d */ /* 0x004fea0003900000 */
[----:B------:R-:W2:Y:S02]  /*9450*/  @!P0 SYNCS.PHASECHK.TRANS64 P0, [R0+URZ+0x100], R4 ;  /* 0x00010004000085a7 */ /* 0x000ea400080010ff */
[----:B--2---:R-:W-:Y:S05]  /*9460*/  @!P0 BRA `(.L_x_42) ;  /* 0xfffffffc00f08947 */ /* 0x004fea000383ffff */
[----:B------:R-:W-:Y:S05]  /*9470*/  BRA `(.L_x_138) ;  /* 0xffffff9000c07947 */ /* 0x000fea000383ffff */
.L_x_43:
[----:B------:R-:W-:-:S07]  /*9480*/  MOV R0, UR5 ;  /* 0x0000000500007c02 */ /* 0x000fce0008000f00 */
.L_x_139:
[----:B-1----:R1:W2:Y:S02]  /*9490*/  SYNCS.PHASECHK.TRANS64.TRYWAIT P0, [R0+URZ+0xb0], R5 ;  /* 0x0000b005000075a7 */ /* 0x0022a400080011ff */
[----:B--2---:R-:W-:Y:S05]  /*94a0*/  @!P0 NANOSLEEP.SYNCS 0x989680 ;  /* 0x009896800000895d */ /* 0x004fea0003900000 */
[----:B------:R-:W2:Y:S02]  /*94b0*/  @!P0 SYNCS.PHASECHK.TRANS64 P0, [R0+URZ+0xb0], R5 ;  /* 0x0000b005000085a7 */ /* 0x000ea400080010ff */
[----:B--2---:R-:W-:Y:S05]  /*94c0*/  @!P0 BRA `(.L_x_139) ;  /* 0xfffffffc00f08947 */ /* 0x004fea000383ffff */
[----:B------:R-:W-:Y:S05]  /*94d0*/  BRA `(.L_x_140) ;  /* 0xffffff9000d07947 */ /* 0x000fea000383ffff */
.L_x_44:
[----:B-1----:R1:W2:Y:S02]  /*94e0*/  SYNCS.PHASECHK.TRANS64.TRYWAIT P1, [R0+URZ+0xa0], R4 ;  /* 0x0000a004000075a7 */ /* 0x0022a400080211ff */
[----:B--2---:R-:W-:Y:S05]  /*94f0*/  @!P1 NANOSLEEP.SYNCS 0x989680 ;  /* 0x009896800000995d */ /* 0x004fea0003900000 */
[----:B------:R-:W2:Y:S02]  /*9500*/  @!P1 SYNCS.PHASECHK.TRANS64 P1, [R0+URZ+0xa0], R4 ;  /* 0x0000a004000095a7 */ /* 0x000ea400080210ff */
[----:B--2---:R-:W-:Y:S05]  /*9510*/  @!P1 BRA `(.L_x_44) ;  /* 0xfffffffc00f09947 */ /* 0x004fea000383ffff */
[----:B------:R-:W-:Y:S05]  /*9520*/  BRA `(.L_x_141) ;  /* 0xffffff9400007947 */ /* 0x000fea000383ffff */
.L_x_47:
[----:B------:R-:W-:-:S07]  /*9530*/  MOV R0, UR5 ;  /* 0x0000000500007c02 */ /* 0x000fce0008000f00 */
.L_x_142:
[----:B-1----:R1:W2:Y:S02]  /*9540*/  SYNCS.PHASECHK.TRANS64.TRYWAIT P0, [R0+URZ+0xb0], R2 ;  /* 0x0000b002000075a7 */ /* 0x0022a400080011ff */
[----:B--2---:R-:W-:Y:S05]  /*9550*/  @!P0 NANOSLEEP.SYNCS 0x989680 ;  /* 0x009896800000895d */ /* 0x004fea0003900000 */
[----:B------:R-:W2:Y:S02]  /*9560*/  @!P0 SYNCS.PHASECHK.TRANS64 P0, [R0+URZ+0xb0], R2 ;  /* 0x0000b002000085a7 */ /* 0x000ea400080010ff */
[----:B--2---:R-:W-:Y:S05]  /*9570*/  @!P0 BRA `(.L_x_142) ;  /* 0xfffffffc00f08947 */ /* 0x004fea000383ffff */
[----:B------:R-:W-:Y:S05]  /*9580*/  BRA `(.L_x_46) ;  /* 0xffffff9400547947 */ /* 0x000fea000383ffff */
.L_x_54:
[----:B-1----:R1:W2:Y:S02]  /*9590*/  SYNCS.PHASECHK.TRANS64.TRYWAIT P1, [R0+URZ+0xa0], R2 ;  /* 0x0000a002000075a7 */ /* 0x0022a400080211ff */
[----:B--2---:R-:W-:Y:S05]  /*95a0*/  @!P1 NANOSLEEP.SYNCS 0x989680 ;  /* 0x009896800000995d */ /* 0x004fea0003900000 */
[----:B------:R-:W2:Y:S02]  /*95b0*/  @!P1 SYNCS.PHASECHK.TRANS64 P1, [R0+URZ+0xa0], R2 ;  /* 0x0000a002000095a7 */ /* 0x000ea400080210ff */
[----:B--2---:R-:W-:Y:S05]  /*95c0*/  @!P1 BRA `(.L_x_54) ;  /* 0xfffffffc00f09947 */ /* 0x004fea000383ffff */
[----:B------:R-:W-:Y:S05]  /*95d0*/  BRA `(.L_x_143) ;  /* 0xffffff9800c07947 */ /* 0x000fea000383ffff */
.L_x_55:
[----:B------:R-:W-:-:S07]  /*95e0*/  MOV R2, UR7 ;  /* 0x0000000700027c02 */ /* 0x000fce0008000f00 */
.L_x_144:
[----:B-1----:R1:W2:Y:S02]  /*95f0*/  SYNCS.PHASECHK.TRANS64.TRYWAIT P0, [R2+URZ+0xe0], R0 ;  /* 0x0000e000020075a7 */ /* 0x0022a400080011ff */
[----:B--2---:R-:W-:Y:S05]  /*9600*/  @!P0 NANOSLEEP.SYNCS 0x989680 ;  /* 0x009896800000895d */ /* 0x004fea0003900000 */
[----:B------:R-:W2:Y:S02]  /*9610*/  @!P0 SYNCS.PHASECHK.TRANS64 P0, [R2+URZ+0xe0], R0 ;  /* 0x0000e000020085a7 */ /* 0x000ea400080010ff */
[----:B--2---:R-:W-:Y:S05]  /*9620*/  @!P0 BRA `(.L_x_144) ;  /* 0xfffffffc00f08947 */ /* 0x004fea000383ffff */
[----:B------:R-:W-:Y:S05]  /*9630*/  BRA `(.L_x_145) ;  /* 0xffffff9c00107947 */ /* 0x000fea000383ffff */
.L_x_58:
[----:B------:R-:W-:Y:S07]  /*9640*/  MOV R0, UR6 ;  /* 0x0000000600007c02 */ /* 0x000fee0008000f00 */
.L_x_146:
[----:B-1----:R1:W2:Y:S02]  /*9650*/  SYNCS.PHASECHK.TRANS64.TRYWAIT P0, [R0+URZ], R2 ;  /* 0x00000002000075a7 */ /* 0x0022a400080011ff */
[----:B--2---:R-:W-:Y:S05]  /*9660*/  @!P0 NANOSLEEP.SYNCS 0x989680 ;  /* 0x009896800000895d */ /* 0x004fea0003900000 */
[----:B------:R-:W2:Y:S02]  /*9670*/  @!P0 SYNCS.PHASECHK.TRANS64 P0, [R0+URZ], R2 ;  /* 0x00000002000085a7 */ /* 0x000ea400080010ff */
[----:B--2---:R-:W-:Y:S05]  /*9680*/  @!P0 BRA `(.L_x_146) ;  /* 0xfffffffc00f08947 */ /* 0x004fea000383ffff */
[----:B------:R-:W-:Y:S05]  /*9690*/  BRA `(.L_x_57) ;  /* 0xffffff9c002c7947 */ /* 0x000fea000383ffff */
.L_x_61:
[----:B------:R-:W-:-:S07]  /*96a0*/  MOV R0, UR6 ;  /* 0x0000000600007c02 */ /* 0x000fce0008000f00 */
.L_x_147:
[----:B--2---:R2:W4:Y:S02]  /*96b0*/  SYNCS.PHASECHK.TRANS64.TRYWAIT P0, [R0+URZ], R2 ;  /* 0x00000002000075a7 */ /* 0x00452400080011ff */
[----:B----4-:R-:W-:Y:S05]  /*96c0*/  @!P0 NANOSLEEP.SYNCS 0x989680 ;  /* 0x009896800000895d */ /* 0x010fea0003900000 */
[----:B------:R-:W4:Y:S02]  /*96d0*/  @!P0 SYNCS.PHASECHK.TRANS64 P0, [R0+URZ], R2 ;  /* 0x00000002000085a7 */ /* 0x000f2400080010ff */
[----:B----4-:R-:W-:Y:S05]  /*96e0*/  @!P0 BRA `(.L_x_147) ;  /* 0xfffffffc00f08947 */ /* 0x010fea000383ffff */
[----:B------:R-:W-:Y:S05]  /*96f0*/  BRA `(.L_x_148) ;  /* 0xffffffa000087947 */ /* 0x000fea000383ffff */
.L_x_62:
[----:B------:R-:W-:-:S07]  /*9700*/  MOV R0, UR6 ;  /* 0x0000000600007c02 */ /* 0x000fce0008000f00 */
.L_x_149:
[----:B-1----:R1:W2:Y:S02]  /*9710*/  SYNCS.PHASECHK.TRANS64.TRYWAIT P0, [R0+URZ], R3 ;  /* 0x00000003000075a7 */ /* 0x0022a400080011ff */
[----:B--2---:R-:W-:Y:S05]  /*9720*/  @!P0 NANOSLEEP.SYNCS 0x989680 ;  /* 0x009896800000895d */ /* 0x004fea0003900000 */
[----:B------:R-:W2:Y:S02]  /*9730*/  @!P0 SYNCS.PHASECHK.TRANS64 P0, [R0+URZ], R3 ;  /* 0x00000003000085a7 */ /* 0x000ea400080010ff */
[----:B--2---:R-:W-:Y:S05]  /*9740*/  @!P0 BRA `(.L_x_149) ;  /* 0xfffffffc00f08947 */ /* 0x004fea000383ffff */
[----:B------:R-:W-:Y:S05]  /*9750*/  BRA `(.L_x_150) ;  /* 0xffffffa000147947 */ /* 0x000fea000383ffff */
.L_x_63:
[----:B------:R-:W-:-:S07]  /*9760*/  MOV R0, UR6 ;  /* 0x0000000600007c02 */ /* 0x000fce0008000f00 */
.L_x_151:
[----:B-1----:R1:W2:Y:S02]  /*9770*/  SYNCS.PHASECHK.TRANS64.TRYWAIT P0, [R0+URZ], R3 ;  /* 0x00000003000075a7 */ /* 0x0022a400080011ff */
[----:B--2---:R-:W-:Y:S05]  /*9780*/  @!P0 NANOSLEEP.SYNCS 0x989680 ;  /* 0x009896800000895d */ /* 0x004fea0003900000 */
[----:B------:R-:W2:Y:S02]  /*9790*/  @!P0 SYNCS.PHASECHK.TRANS64 P0, [R0+URZ], R3 ;  /* 0x00000003000085a7 */ /* 0x000ea400080010ff */
[----:B--2---:R-:W-:Y:S05]  /*97a0*/  @!P0 BRA `(.L_x_151) ;  /* 0xfffffffc00f08947 */ /* 0x004fea000383ffff */
[----:B------:R-:W-:Y:S05]  /*97b0*/  BRA `(.L_x_152) ;  /* 0xffffffa000207947 */ /* 0x000fea000383ffff */
.L_x_64:
[----:B-1----:R-:W-:-:S07]  /*97c0*/  MOV R0, UR7 ;  /* 0x0000000700007c02 */ /* 0x002fce0008000f00 */
.L_x_153:
[----:B-1----:R1:W2:Y:S02]  /*97d0*/  SYNCS.PHASECHK.TRANS64.TRYWAIT P0, [R0+URZ], R2 ;  /* 0x00000002000075a7 */ /* 0x0022a400080011ff */
[----:B--2---:R-:W-:Y:S05]  /*97e0*/  @!P0 NANOSLEEP.SYNCS 0x989680 ;  /* 0x009896800000895d */ /* 0x004fea0003900000 */
[----:B------:R-:W2:Y:S02]  /*97f0*/  @!P0 SYNCS.PHASECHK.TRANS64 P0, [R0+URZ], R2 ;  /* 0x00000002000085a7 */ /* 0x000ea400080010ff */
[----:B--2---:R-:W-:Y:S05]  /*9800*/  @!P0 BRA `(.L_x_153) ;  /* 0xfffffffc00f08947 */ /* 0x004fea000383ffff */
[----:B------:R-:W-:Y:S05]  /*9810*/  BRA `(.L_x_154) ;  /* 0xffffffa0002c7947 */ /* 0x000fea000383ffff */
.L_x_69:
[----:B--2---:R2:W3:Y:S02]  /*9820*/  SYNCS.PHASECHK.TRANS64.TRYWAIT P0, [R0+URZ+0xa0], R2 ;  /* 0x0000a002000075a7 */ /* 0x0044e400080011ff */
[----:B---3--:R-:W-:Y:S05]  /*9830*/  @!P0 NANOSLEEP.SYNCS 0x989680 ;  /* 0x009896800000895d */ /* 0x008fea0003900000 */
[----:B------:R-:W3:Y:S02]  /*9840*/  @!P0 SYNCS.PHASECHK.TRANS64 P0, [R0+URZ+0xa0], R2 ;  /* 0x0000a002000085a7 */ /* 0x000ee400080010ff */
[----:B---3--:R-:W-:Y:S05]  /*9850*/  @!P0 BRA `(.L_x_69) ;  /* 0xfffffffc00f08947 */ /* 0x008fea000383ffff */
[----:B------:R-:W-:Y:S05]  /*9860*/  BRA `(.L_x_155) ;  /* 0xffffffa400387947 */ /* 0x000fea000383ffff */
.L_x_72:
[----:B------:R-:W-:Y:S07]  /*9870*/  MOV R0, UR7 ;  /* 0x0000000700007c02 */ /* 0x000fee0008000f00 */
.L_x_156:
[----:B--2---:R2:W3:Y:S02]  /*9880*/  SYNCS.PHASECHK.TRANS64.TRYWAIT P0, [R0+URZ+0x98], R2 ;  /* 0x00009802000075a7 */ /* 0x0044e400080011ff */
[----:B---3--:R-:W-:Y:S05]  /*9890*/  @!P0 NANOSLEEP.SYNCS 0x989680 ;  /* 0x009896800000895d */ /* 0x008fea0003900000 */
[----:B------:R-:W3:Y:S02]  /*98a0*/  @!P0 SYNCS.PHASECHK.TRANS64 P0, [R0+URZ+0x98], R2 ;  /* 0x00009802000085a7 */ /* 0x000ee400080010ff */
[----:B---3--:R-:W-:Y:S05]  /*98b0*/  @!P0 BRA `(.L_x_156) ;  /* 0xfffffffc00f08947 */ /* 0x008fea000383ffff */
[----:B------:R-:W-:Y:S05]  /*98c0*/  BRA `(.L_x_71) ;  /* 0xffffffa800187947 */ /* 0x000fea000383ffff */
.L_x_75:
[----:B------:R-:W-:Y:S07]  /*98d0*/  MOV R0, UR7 ;  /* 0x0000000700007c02 */ /* 0x000fee0008000f00 */
.L_x_157:
[----:B-1----:R1:W2:Y:S02]  /*98e0*/  SYNCS.PHASECHK.TRANS64.TRYWAIT P0, [R0+URZ+0x70], R14 ;  /* 0x0000700e000075a7 */ /* 0x0022a400080011ff */
[----:B--2---:R-:W-:Y:S05]  /*98f0*/  @!P0 NANOSLEEP.SYNCS 0x989680 ;  /* 0x009896800000895d */ /* 0x004fea0003900000 */
[----:B------:R-:W2:Y:S02]  /*9900*/  @!P0 SYNCS.PHASECHK.TRANS64 P0, [R0+URZ+0x70], R14 ;  /* 0x0000700e000085a7 */ /* 0x000ea400080010ff */
[----:B--2---:R-:W-:Y:S05]  /*9910*/  @!P0 BRA `(.L_x_157) ;  /* 0xfffffffc00f08947 */ /* 0x004fea000383ffff */
[----:B------:R-:W-:Y:S05]  /*9920*/  BRA `(.L_x_158) ;  /* 0xffffffa800907947 */ /* 0x000fea000383ffff */
.L_x_76:
[----:B------:R-:W-:Y:S07]  /*9930*/  MOV R0, UR7 ;  /* 0x0000000700007c02 */ /* 0x000fee0008000f00 */
.L_x_159:
[----:B-1----:R1:W2:Y:S02]  /*9940*/  SYNCS.PHASECHK.TRANS64.TRYWAIT P0, [R0+URZ+0x78], R14 ;  /* 0x0000780e000075a7 */ /* 0x0022a400080011ff */
[----:B--2---:R-:W-:Y:S05]  /*9950*/  @!P0 NANOSLEEP.SYNCS 0x989680 ;  /* 0x009896800000895d */ /* 0x004fea0003900000 */
[----:B------:R-:W2:Y:S02]  /*9960*/  @!P0 SYNCS.PHASECHK.TRANS64 P0, [R0+URZ+0x78], R14 ;  /* 0x0000780e000085a7 */ /* 0x000ea400080010ff */
[----:B--2---:R-:W-:Y:S05]  /*9970*/  @!P0 BRA `(.L_x_159) ;  /* 0xfffffffc00f08947 */ /* 0x004fea000383ffff */
[----:B------:R-:W-:Y:S05]  /*9980*/  BRA `(.L_x_160) ;  /* 0xffffffa800c87947 */ /* 0x000fea000383ffff */
.L_x_77:
[----:B------:R-:W-:Y:S07]  /*9990*/  MOV R0, UR7 ;  /* 0x0000000700007c02 */ /* 0x000fee0008000f00 */
.L_x_161:
[----:B-1----:R1:W2:Y:S02]  /*99a0*/  SYNCS.PHASECHK.TRANS64.TRYWAIT P0, [R0+URZ+0x80], R14 ;  /* 0x0000800e000075a7 */ /* 0x0022a400080011ff */
[----:B--2---:R-:W-:Y:S05]  /*99b0*/  @!P0 NANOSLEEP.SYNCS 0x989680 ;  /* 0x009896800000895d */ /* 0x004fea0003900000 */
[----:B------:R-:W2:Y:S02]  /*99c0*/  @!P0 SYNCS.PHASECHK.TRANS64 P0, [R0+URZ+0x80], R14 ;  /* 0x0000800e000085a7 */ /* 0x000ea400080010ff */
[----:B--2---:R-:W-:Y:S05]  /*99d0*/  @!P0 BRA `(.L_x_161) ;  /* 0xfffffffc00f08947 */ /* 0x004fea000383ffff */
[----:B------:R-:W-:Y:S05]  /*99e0*/  BRA `(.L_x_162) ;  /* 0xffffffac000c7947 */ /* 0x000fea000383ffff */
.L_x_78:
[----:B------:R-:W-:Y:S07]  /*99f0*/  MOV R0, UR7 ;  /* 0x0000000700007c02 */ /* 0x000fee0008000f00 */
.L_x_163:
[----:B-1----:R1:W2:Y:S02]  /*9a00*/  SYNCS.PHASECHK.TRANS64.TRYWAIT P0, [R0+URZ+0x88], R14 ;  /* 0x0000880e000075a7 */ /* 0x0022a400080011ff */
[----:B--2---:R-:W-:Y:S05]  /*9a10*/  @!P0 NANOSLEEP.SYNCS 0x989680 ;  /* 0x009896800000895d */ /* 0x004fea0003900000 */
[----:B------:R-:W2:Y:S02]  /*9a20*/  @!P0 SYNCS.PHASECHK.TRANS64 P0, [R0+URZ+0x88], R14 ;  /* 0x0000880e000085a7 */ /* 0x000ea400080010ff */
[----:B--2---:R-:W-:Y:S05]  /*9a30*/  @!P0 BRA `(.L_x_163) ;  /* 0xfffffffc00f08947 */ /* 0x004fea000383ffff */
[----:B------:R-:W-:Y:S05]  /*9a40*/  BRA `(.L_x_164) ;  /* 0xffffffac00907947 */ /* 0x000fea000383ffff */
.L_x_80:
[----:B------:R-:W-:-:S07]  /*9a50*/  MOV R0, UR7 ;  /* 0x0000000700007c02 */ /* 0x000fce0008000f00 */
.L_x_165:
[----:B-1----:R1:W3:Y:S02]  /*9a60*/  SYNCS.PHASECHK.TRANS64.TRYWAIT P0, [R0+URZ+0x70], R2 ;  /* 0x00007002000075a7 */ /* 0x0022e400080011ff */
[----:B---3--:R-:W-:Y:S05]  /*9a70*/  @!P0 NANOSLEEP.SYNCS 0x989680 ;  /* 0x009896800000895d */ /* 0x008fea0003900000 */
[----:B------:R-:W3:Y:S02]  /*9a80*/  @!P0 SYNCS.PHASECHK.TRANS64 P0, [R0+URZ+0x70], R2 ;  /* 0x00007002000085a7 */ /* 0x000ee400080010ff */
[----:B---3--:R-:W-:Y:S05]  /*9a90*/  @!P0 BRA `(.L_x_165) ;  /* 0xfffffffc00f08947 */ /* 0x008fea000383ffff */
[----:B------:R-:W-:Y:S05]  /*9aa0*/  BRA `(.L_x_166) ;  /* 0xffffffb000007947 */ /* 0x000fea000383ffff */
.L_x_81:
[----:B-1----:R-:W-:-:S07]  /*9ab0*/  MOV R0, UR7 ;  /* 0x0000000700007c02 */ /* 0x002fce0008000f00 */
.L_x_167:
[----:B-1----:R1:W3:Y:S02]  /*9ac0*/  SYNCS.PHASECHK.TRANS64.TRYWAIT P0, [R0+URZ+0x78], R2 ;  /* 0x00007802000075a7 */ /* 0x0022e400080011ff */
[----:B---3--:R-:W-:Y:S05]  /*9ad0*/  @!P0 NANOSLEEP.SYNCS 0x989680 ;  /* 0x009896800000895d */ /* 0x008fea0003900000 */
[----:B------:R-:W3:Y:S02]  /*9ae0*/  @!P0 SYNCS.PHASECHK.TRANS64 P0, [R0+URZ+0x78], R2 ;  /* 0x00007802000085a7 */ /* 0x000ee400080010ff */
[----:B---3--:R-:W-:Y:S05]  /*9af0*/  @!P0 BRA `(.L_x_167) ;  /* 0xfffffffc00f08947 */ /* 0x008fea000383ffff */
[----:B------:R-:W-:Y:S05]  /*9b00*/  BRA `(.L_x_168) ;  /* 0xffffffac00f07947 */ /* 0x000fea000383ffff */
.L_x_82:
[----:B-1----:R-:W-:-:S07]  /*9b10*/  MOV R0, UR7 ;  /* 0x0000000700007c02 */ /* 0x002fce0008000f00 */
.L_x_169:
[----:B-1----:R1:W3:Y:S02]  /*9b20*/  SYNCS.PHASECHK.TRANS64.TRYWAIT P0, [R0+URZ+0x80], R2 ;  /* 0x00008002000075a7 */ /* 0x0022e400080011ff */
[----:B---3--:R-:W-:Y:S05]  /*9b30*/  @!P0 NANOSLEEP.SYNCS 0x989680 ;  /* 0x009896800000895d */ /* 0x008fea0003900000 */
[----:B------:R-:W3:Y:S02]  /*9b40*/  @!P0 SYNCS.PHASECHK.TRANS64 P0, [R0+URZ+0x80], R2 ;  /* 0x00008002000085a7 */ /* 0x000ee400080010ff */
[----:B---3--:R-:W-:Y:S05]  /*9b50*/  @!P0 BRA `(.L_x_169) ;  /* 0xfffffffc00f08947 */ /* 0x008fea000383ffff */
[----:B------:R-:W-:Y:S05]  /*9b60*/  BRA `(.L_x_170) ;  /* 0xffffffac00e07947 */ /* 0x000fea000383ffff */
.L_x_84:
[----:B--2---:R2:W4:Y:S02]  /*9b70*/  SYNCS.PHASECHK.TRANS64.TRYWAIT P0, [R0+URZ+0xa0], R2 ;  /* 0x0000a002000075a7 */ /* 0x00452400080011ff */
[----:B----4-:R-:W-:Y:S05]  /*9b80*/  @!P0 NANOSLEEP.SYNCS 0x989680 ;  /* 0x009896800000895d */ /* 0x010fea0003900000 */
[----:B------:R-:W4:Y:S02]  /*9b90*/  @!P0 SYNCS.PHASECHK.TRANS64 P0, [R0+URZ+0xa0], R2 ;  /* 0x0000a002000085a7 */ /* 0x000f2400080010ff */
[----:B----4-:R-:W-:Y:S05]  /*9ba0*/  @!P0 BRA `(.L_x_84) ;  /* 0xfffffffc00f08947 */ /* 0x010fea000383ffff */
[----:B------:R-:W-:Y:S05]  /*9bb0*/  BRA `(.L_x_171) ;  /* 0xffffffb000ac7947 */ /* 0x000fea000383ffff */
.L_x_95:
[----:B-1----:R1:W3:Y:S02]  /*9bc0*/  SYNCS.PHASECHK.TRANS64.TRYWAIT P1, [R2+URZ+0x50], R0 ;  /* 0x00005000020075a7 */ /* 0x0022e400080211ff */
[----:B---3--:R-:W-:Y:S05]  /*9bd0*/  @!P1 NANOSLEEP.SYNCS 0x989680 ;  /* 0x009896800000995d */ /* 0x008fea0003900000 */
[----:B------:R-:W3:Y:S02]  /*9be0*/  @!P1 SYNCS.PHASECHK.TRANS64 P1, [R2+URZ+0x50], R0 ;  /* 0x00005000020095a7 */ /* 0x000ee400080210ff */
[----:B---3--:R-:W-:Y:S05]  /*9bf0*/  @!P1 BRA `(.L_x_95) ;  /* 0xfffffffc00f09947 */ /* 0x008fea000383ffff */
[----:B------:R-:W-:Y:S05]  /*9c00*/  BRA `(.L_x_94) ;  /* 0xffffffbc00c47947 */ /* 0x000fea000383ffff */
.L_x_97:
[----:B-1----:R1:W2:Y:S02]  /*9c10*/  SYNCS.PHASECHK.TRANS64.TRYWAIT P0, [R113+URZ+0xc0], R3 ;  /* 0x0000c003710075a7 */ /* 0x0022a400080011ff */
[----:B--2---:R-:W-:Y:S05]  /*9c20*/  @!P0 NANOSLEEP.SYNCS 0x989680 ;  /* 0x009896800000895d */ /* 0x004fea0003900000 */
[----:B------:R-:W2:Y:S02]  /*9c30*/  @!P0 SYNCS.PHASECHK.TRANS64 P0, [R113+URZ+0xc0], R3 ;  /* 0x0000c003710085a7 */ /* 0x000ea400080010ff */
[----:B--2---:R-:W-:Y:S05]  /*9c40*/  @!P0 BRA `(.L_x_97) ;  /* 0xfffffffc00f08947 */ /* 0x004fea000383ffff */
[----:B------:R-:W-:Y:S05]  /*9c50*/  BRA `(.L_x_96) ;  /* 0xffffffc000187947 */ /* 0x000fea000383ffff */
.L_x_105:
[----:B--2---:R2:W3:Y:S02]  /*9c60*/  SYNCS.PHASECHK.TRANS64.TRYWAIT P0, [R0+URZ+0x50], R3 ;  /* 0x00005003000075a7 */ /* 0x0044e400080011ff */
[----:B---3--:R-:W-:Y:S05]  /*9c70*/  @!P0 NANOSLEEP.SYNCS 0x989680 ;  /* 0x009896800000895d */ /* 0x008fea0003900000 */
[----:B------:R-:W3:Y:S02]  /*9c80*/  @!P0 SYNCS.PHASECHK.TRANS64 P0, [R0+URZ+0x50], R3 ;  /* 0x00005003000085a7 */ /* 0x000ee400080010ff */
[----:B---3--:R-:W-:Y:S05]  /*9c90*/  @!P0 BRA `(.L_x_105) ;  /* 0xfffffffc00f08947 */ /* 0x008fea000383ffff */
[----:B------:R-:W-:Y:S05]  /*9ca0*/  BRA `(.L_x_104) ;  /* 0xffffffcc00087947 */ /* 0x000fea000383ffff */
.L_x_113:
[----:B--2---:R2:W3:Y:S02]  /*9cb0*/  SYNCS.PHASECHK.TRANS64.TRYWAIT P0, [R0+URZ+0x50], R4 ;  /* 0x00005004000075a7 */ /* 0x0044e400080011ff */
[----:B---3--:R-:W-:Y:S05]  /*9cc0*/  @!P0 NANOSLEEP.SYNCS 0x989680 ;  /* 0x009896800000895d */ /* 0x008fea0003900000 */
[----:B------:R-:W3:Y:S02]  /*9cd0*/  @!P0 SYNCS.PHASECHK.TRANS64 P0, [R0+URZ+0x50], R4 ;  /* 0x00005004000085a7 */ /* 0x000ee400080010ff */
[----:B---3--:R-:W-:Y:S05]  /*9ce0*/  @!P0 BRA `(.L_x_113) ;  /* 0xfffffffc00f08947 */ /* 0x008fea000383ffff */
[----:B------:R-:W-:Y:S05]  /*9cf0*/  BRA `(.L_x_112) ;  /* 0xffffffd8004c7947 */ /* 0x000fea000383ffff */
.L_x_121:
[----:B--2---:R2:W3:Y:S02]  /*9d00*/  SYNCS.PHASECHK.TRANS64.TRYWAIT P0, [R0+URZ+0x50], R4 ;  /* 0x00005004000075a7 */ /* 0x0044e400080011ff */
[----:B---3--:R-:W-:Y:S05]  /*9d10*/  @!P0 NANOSLEEP.SYNCS 0x989680 ;  /* 0x009896800000895d */ /* 0x008fea0003900000 */
[----:B------:R-:W3:Y:S02]  /*9d20*/  @!P0 SYNCS.PHASECHK.TRANS64 P0, [R0+URZ+0x50], R4 ;  /* 0x00005004000085a7 */ /* 0x000ee400080010ff */
[----:B---3--:R-:W-:Y:S05]  /*9d30*/  @!P0 BRA `(.L_x_121) ;  /* 0xfffffffc00f08947 */ /* 0x008fea000383ffff */
[----:B------:R-:W-:Y:S05]  /*9d40*/  BRA `(.L_x_120) ;  /* 0xffffffe4009c7947 */ /* 0x000fea000383ffff */
        .weak           $__internal_0_$__cuda_sm10x_tcgen05_guardrail_trap_col_being_dealloced_not_returned_by_alloc
        .type           $__internal_0_$__cuda_sm10x_tcgen05_guardrail_trap_col_being_dealloced_not_returned_by_alloc,@function
        .size           $__internal_0_$__cuda_sm10x_tcgen05_guardrail_trap_col_being_dealloced_not_returned_by_alloc,($__internal_1_$__cuda_sm10x_tcgen05_guardrail_trap_phase_invalid_during_alloc - $__internal_0_$__cuda_sm10x_tcgen05_guardrail_trap_col_being_dealloced_not_returned_by_alloc)
$__internal_0_$__cuda_sm10x_tcgen05_guardrail_trap_col_being_dealloced_not_returned_by_alloc:
[----:B------:R-:W-:Y:S05]  /*9d50*/  BPT.TRAP 0x1 ;  /* 0x000000040000795c */ /* 0x000fea0000300000 */
[----:B------:R-:W-:-:S04]  /*9d60*/  HFMA2 R3, -RZ, RZ, 0, 0 ;  /* 0x00000000ff037431 */ /* 0x000fc800000001ff */
[----:B------:R-:W-:Y:S05]  /*9d70*/  RET.REL.NODEC R2 `(_ZN7cutlass13device_kernelINS_4gemm6kernel13GemmUniversalIN4cute5tupleIJiiiiEEENS1_10collective13CollectiveMmaINS1_35MainloopSm100TmaUmmaWarpSpecializedILi5ELi2ELi4ENS5_IJNS4_1CILi1EEESB_SB_EEEEENS5_IJNSA_ILi64EEENSA_ILi256EEENSA_ILi128EEEEEENS_12float_e4m3_tENS5_IJSB_llEEESI_SJ_NS4_8TiledMMAINS4_8MMA_AtomIJNS4_10MMA_TraitsINS4_19SM100_MMA_F8F6F4_SSEJSI_SI_fSE_SF_NS4_17integral_constantINS4_4UMMA5MajorELSQ_1EEESR_NSO_INSP_7ScaleInELSS_0EEEST_EEEEEENS4_6LayoutISC_NS5_IJNSA_ILi0EEESX_SX_EEEEENS5_IJNS4_10UnderscoreES10_S10_EEEEENS4_13SM90_TMA_LOADENS4_14ComposedLayoutINS4_7SwizzleILi2ELi4ELi3EEENS4_18smem_ptr_flag_bitsILi8EEENSW_INS5_IJSE_NSA_ILi8EEEEEENS5_IJSB_SE_EEEEEEEvNS4_8identityES13_NS14_INS15_ILi3ELi4ELi3EEES18_NSW_INS5_IJSG_S19_EEENS5_IJSB_SG_EEEEEEEvS1E_EENS_8epilogue10collective18CollectiveEpilogueINS1L_23Sm100TmaWarpSpecializedILi4ELi2ELi32ELb0ELb0EEEJSH_NS5_IJNSW_ISE_SB_EES1Q_EEESI_NS5_IJlSB_lEEESI_S1S_NS1L_6fusion15FusionCallbacksIS1P_NS1T_17LinearCombinationISI_fSI_fLNS_15FloatRoundStyleE2EEESH_S1R_JEEENS4_5SM1004TMEM4LOAD26SM100_TMEM_LOAD_16dp32b32xES13_NS14_IS16_S18_NSW_INS5_IJS19_SE_EEENS5_IJSE_SB_EEEEEEENS4_39AutoVectorizingCopyWithAssumedAlignmentILi128EEENS4_14SM90_TMA_STOREES26_S28_S28_EEEvvEEEEvNT_6ParamsE) ;  /* 0xffffff6002a07950 */ /* 0x000fea0003c3ffff */
        .weak           $__internal_1_$__cuda_sm10x_tcgen05_guardrail_trap_phase_invalid_during_alloc
        .type           $__internal_1_$__cuda_sm10x_tcgen05_guardrail_trap_phase_invalid_during_alloc,@function
        .size           $__internal_1_$__cuda_sm10x_tcgen05_guardrail_trap_phase_invalid_during_alloc,($__internal_2_$__cuda_sm10x_tcgen05_guardrail_trap_unallocated_columns_being_dealloced - $__internal_1_$__cuda_sm10x_tcgen05_guardrail_trap_phase_invalid_during_alloc)
$__internal_1_$__cuda_sm10x_tcgen05_guardrail_trap_phase_invalid_during_alloc:
[----:B------:R-:W-:Y:S05]  /*9d80*/  BPT.TRAP 0x1 ;  /* 0x000000040000795c */ /* 0x000fea0000300000 */
[----:B------:R-:W-:-:S04]  /*9d90*/  MOV R3, 0x0 ;  /* 0x0000000000037802 */ /* 0x000fc80000000f00 */
[----:B------:R-:W-:Y:S05]  /*9da0*/  RET.REL.NODEC R2 `(_ZN7cutlass13device_kernelINS_4gemm6kernel13GemmUniversalIN4cute5tupleIJiiiiEEENS1_10collective13CollectiveMmaINS1_35MainloopSm100TmaUmmaWarpSpecializedILi5ELi2ELi4ENS5_IJNS4_1CILi1EEESB_SB_EEEEENS5_IJNSA_ILi64EEENSA_ILi256EEENSA_ILi128EEEEEENS_12float_e4m3_tENS5_IJSB_llEEESI_SJ_NS4_8TiledMMAINS4_8MMA_AtomIJNS4_10MMA_TraitsINS4_19SM100_MMA_F8F6F4_SSEJSI_SI_fSE_SF_NS4_17integral_constantINS4_4UMMA5MajorELSQ_1EEESR_NSO_INSP_7ScaleInELSS_0EEEST_EEEEEENS4_6LayoutISC_NS5_IJNSA_ILi0EEESX_SX_EEEEENS5_IJNS4_10UnderscoreES10_S10_EEEEENS4_13SM90_TMA_LOADENS4_14ComposedLayoutINS4_7SwizzleILi2ELi4ELi3EEENS4_18smem_ptr_flag_bitsILi8EEENSW_INS5_IJSE_NSA_ILi8EEEEEENS5_IJSB_SE_EEEEEEEvNS4_8identityES13_NS14_INS15_ILi3ELi4ELi3EEES18_NSW_INS5_IJSG_S19_EEENS5_IJSB_SG_EEEEEEEvS1E_EENS_8epilogue10collective18CollectiveEpilogueINS1L_23Sm100TmaWarpSpecializedILi4ELi2ELi32ELb0ELb0EEEJSH_NS5_IJNSW_ISE_SB_EES1Q_EEESI_NS5_IJlSB_lEEESI_S1S_NS1L_6fusion15FusionCallbacksIS1P_NS1T_17LinearCombinationISI_fSI_fLNS_15FloatRoundStyleE2EEESH_S1R_JEEENS4_5SM1004TMEM4LOAD26SM100_TMEM_LOAD_16dp32b32xES13_NS14_IS16_S18_NSW_INS5_IJS19_SE_EEENS5_IJSE_SB_EEEEEEENS4_39AutoVectorizingCopyWithAssumedAlignmentILi128EEENS4_14SM90_TMA_STOREES26_S28_S28_EEEvvEEEEvNT_6ParamsE) ;  /* 0xffffff6002947950 */ /* 0x000fea0003c3ffff */
        .weak           $__internal_2_$__cuda_sm10x_tcgen05_guardrail_trap_unallocated_columns_being_dealloced
        .type           $__internal_2_$__cuda_sm10x_tcgen05_guardrail_trap_unallocated_columns_being_dealloced,@function
        .size           $__internal_2_$__cuda_sm10x_tcgen05_guardrail_trap_unallocated_columns_being_dealloced,(.L_x_173 - $__internal_2_$__cuda_sm10x_tcgen05_guardrail_trap_unallocated_columns_being_dealloced)
$__internal_2_$__cuda_sm10x_tcgen05_guardrail_trap_unallocated_columns_being_dealloced:
[----:B------:R-:W-:Y:S05]  /*9db0*/  BPT.TRAP 0x1 ;  /* 0x000000040000795c */ /* 0x000fea0000300000 */
[----:B------:R-:W-:-:S04]  /*9dc0*/  HFMA2 R3, -RZ, RZ, 0, 0 ;  /* 0x00000000ff037431 */ /* 0x000fc800000001ff */
[----:B------:R-:W-:Y:S05]  /*9dd0*/  RET.REL.NODEC R2 `(_ZN7cutlass13device_kernelINS_4gemm6kernel13GemmUniversalIN4cute5tupleIJiiiiEEENS1_10collective13CollectiveMmaINS1_35MainloopSm100TmaUmmaWarpSpecializedILi5ELi2ELi4ENS5_IJNS4_1CILi1EEESB_SB_EEEEENS5_IJNSA_ILi64EEENSA_ILi256EEENSA_ILi128EEEEEENS_12float_e4m3_tENS5_IJSB_llEEESI_SJ_NS4_8TiledMMAINS4_8MMA_AtomIJNS4_10MMA_TraitsINS4_19SM100_MMA_F8F6F4_SSEJSI_SI_fSE_SF_NS4_17integral_constantINS4_4UMMA5MajorELSQ_1EEESR_NSO_INSP_7ScaleInELSS_0EEEST_EEEEEENS4_6LayoutISC_NS5_IJNSA_ILi0EEESX_SX_EEEEENS5_IJNS4_10UnderscoreES10_S10_EEEEENS4_13SM90_TMA_LOADENS4_14ComposedLayoutINS4_7SwizzleILi2ELi4ELi3EEENS4_18smem_ptr_flag_bitsILi8EEENSW_INS5_IJSE_NSA_ILi8EEEEEENS5_IJSB_SE_EEEEEEEvNS4_8identityES13_NS14_INS15_ILi3ELi4ELi3EEES18_NSW_INS5_IJSG_S19_EEENS5_IJSB_SG_EEEEEEEvS1E_EENS_8epilogue10collective18CollectiveEpilogueINS1L_23Sm100TmaWarpSpecializedILi4ELi2ELi32ELb0ELb0EEEJSH_NS5_IJNSW_ISE_SB_EES1Q_EEESI_NS5_IJlSB_lEEESI_S1S_NS1L_6fusion15FusionCallbacksIS1P_NS1T_17LinearCombinationISI_fSI_fLNS_15FloatRoundStyleE2EEESH_S1R_JEEENS4_5SM1004TMEM4LOAD26SM100_TMEM_LOAD_16dp32b32xES13_NS14_IS16_S18_NSW_INS5_IJS19_SE_EEENS5_IJSE_SB_EEEEEEENS4_39AutoVectorizingCopyWithAssumedAlignmentILi128EEENS4_14SM90_TMA_STOREES26_S28_S28_EEEvvEEEEvNT_6ParamsE) ;  /* 0xffffff6002887950 */ /* 0x000fea0003c3ffff */
.L_x_172:
[----:B------:R-:W-:-:S00]  /*9de0*/  BRA `(.L_x_172) ;  /* 0xfffffffc00fc7947 */ /* 0x000fc0000383ffff */
[----:B------:R-:W-:-:S00]  /*9df0*/  NOP ;  /* 0x0000000000007918 */ /* 0x000fc00000000000 */
        /* <DEDUP_REMOVED lines=8> */
.L_x_173:


//--------------------- .nv.global.init           --------------------------
	.section	.nv.global.init,"aw",@progbits
.nv.global.init:
	.type		$str$27,@object
	.size		$str$27,($str$28 - $str$27)
$str$27:
        /*0000*/ 	.byte	0x28, 0x61, 0x64, 0x64, 0x72, 0x65, 0x73, 0x73, 0x20, 0x26, 0x20, 0x6d, 0x61, 0x73, 0x6b, 0x29
        /*0010*/ 	.byte	0x20, 0x3d, 0x3d, 0x20, 0x30, 0x00
	.type		$str$28,@object
	.size		$str$28,($str$26 - $str$28)
$str$28:
        /*0016*/ 	.byte	0x2f, 0x74, 0x6d, 0x70, 0x2f, 0x63, 0x75, 0x74, 0x6c, 0x61, 0x73, 0x73, 0x5f, 0x73, 0x77, 0x65
        /*0026*/ 	.byte	0x65, 0x70, 0x5f, 0x73, 0x72, 0x63, 0x2f, 0x69, 0x6e, 0x63, 0x6c, 0x75, 0x64, 0x65, 0x2f, 0x63
        /*0036*/ 	.byte	0x75, 0x74, 0x65, 0x2f, 0x70, 0x6f, 0x69, 0x6e, 0x74, 0x65, 0x72, 0x5f, 0x66, 0x6c, 0x61, 0x67
        /*0046*/ 	.byte	0x67, 0x65, 0x64, 0x2e, 0x68, 0x70, 0x70, 0x00
	.type		$str$26,@object
	.size		$str$26,($str$25 - $str$26)
$str$26:
        /*004e*/ 	.byte	0x2f, 0x74, 0x6d, 0x70, 0x2f, 0x63, 0x75, 0x74, 0x6c, 0x61, 0x73, 0x73, 0x5f, 0x73, 0x77, 0x65
        /*005e*/ 	.byte	0x65, 0x70, 0x5f, 0x73, 0x72, 0x63, 0x2f, 0x69, 0x6e, 0x63, 0x6c, 0x75, 0x64, 0x65, 0x2f, 0x63
        /*006e*/ 	.byte	0x75, 0x74, 0x65, 0x2f, 0x61, 0x74, 0x6f, 0x6d, 0x2f, 0x63, 0x6f, 0x70, 0x79, 0x5f, 0x74, 0x72
        /*007e*/ 	.byte	0x61, 0x69, 0x74, 0x73, 0x5f, 0x73, 0x6d, 0x31, 0x30, 0x30, 0x2e, 0x68, 0x70, 0x70, 0x00
	.type		$str$25,@object
	.size		$str$25,(__unnamed_1 - $str$25)
$str$25:
        /*008d*/ 	.byte	0x28, 0x28, 0x75, 0x69, 0x6e, 0x74, 0x33, 0x32, 0x5f, 0x74, 0x28, 0x74, 0x68, 0x72, 0x65, 0x61
        /*009d*/ 	.byte	0x64, 0x49, 0x64, 0x78, 0x2e, 0x78, 0x29, 0x20, 0x2f, 0x20, 0x33, 0x32, 0x29, 0x20, 0x25, 0x20
        /*00ad*/ 	.byte	0x34, 0x29, 0x20, 0x3d, 0x3d, 0x20, 0x28, 0x28, 0x28, 0x74, 0x6d, 0x65, 0x6d, 0x5f, 0x61, 0x64
        /*00bd*/ 	.byte	0x64, 0x72, 0x20, 0x3e, 0x3e, 0x20, 0x31, 0x36, 0x29, 0x20, 0x2f, 0x20, 0x33, 0x32, 0x29, 0x20
        /*00cd*/ 	.byte	0x25, 0x20, 0x34, 0x29, 0x00
	.type		__unnamed_1,@object
	.size		__unnamed_1,(__unnamed_2 - __unnamed_1)
__unnamed_1:
        /*00d2*/ 	.byte	0x61, 0x75, 0x74, 0x6f, 0x20, 0x63, 0x75, 0x74, 0x65, 0x3a, 0x3a, 0x61, 0x73, 0x5f, 0x70, 0x6f
        /* <DEDUP_REMOVED lines=24> */
        /*0262*/ 	.byte	0x3c, 0x34, 0x30, 0x39, 0x36, 0x3e, 0x3e, 0x3e, 0x3e, 0x5d, 0x00
	.type		__unnamed_2,@object
	.size		__unnamed_2,(__unnamed_3 - __unnamed_2)
__unnamed_2:
        /* <DEDUP_REMOVED lines=26> */
	.type		__unnamed_3,@object
	.size		__unnamed_3,(.L_3 - __unnamed_3)
__unnamed_3:
        /* <DEDUP_REMOVED lines=40> */
        /*0688*/ 	.byte	0x74, 0x65, 0x3a, 0x3a, 0x43, 0x3c, 0x30, 0x3e, 0x3e, 0x3e, 0x3e, 0x5d, 0x00
.L_3:


//--------------------- .nv.shared._ZN7cutlass13device_kernelINS_4gemm6kernel13GemmUniversalIN4cute5tupleIJiiiiEEENS1_10collective13CollectiveMmaINS1_35MainloopSm100TmaUmmaWarpSpecializedILi5ELi2ELi4ENS5_IJNS4_1CILi1EEESB_SB_EEEEENS5_IJNSA_ILi64EEENSA_ILi256EEENSA_ILi128EEEEEENS_12float_e4m3_tENS5_IJSB_llEEESI_SJ_NS4_8TiledMMAINS4_8MMA_AtomIJNS4_10MMA_TraitsINS4_19SM100_MMA_F8F6F4_SSEJSI_SI_fSE_SF_NS4_17integral_constantINS4_4UMMA5MajorELSQ_1EEESR_NSO_INSP_7ScaleInELSS_0EEEST_EEEEEENS4_6LayoutISC_NS5_IJNSA_ILi0EEESX_SX_EEEEENS5_IJNS4_10UnderscoreES10_S10_EEEEENS4_13SM90_TMA_LOADENS4_14ComposedLayoutINS4_7SwizzleILi2ELi4ELi3EEENS4_18smem_ptr_flag_bitsILi8EEENSW_INS5_IJSE_NSA_ILi8EEEEEENS5_IJSB_SE_EEEEEEEvNS4_8identityES13_NS14_INS15_ILi3ELi4ELi3EEES18_NSW_INS5_IJSG_S19_EEENS5_IJSB_SG_EEEEEEEvS1E_EENS_8epilogue10collective18CollectiveEpilogueINS1L_23Sm100TmaWarpSpecializedILi4ELi2ELi32ELb0ELb0EEEJSH_NS5_IJNSW_ISE_SB_EES1Q_EEESI_NS5_IJlSB_lEEESI_S1S_NS1L_6fusion15FusionCallbacksIS1P_NS1T_17LinearCombinationISI_fSI_fLNS_15FloatRoundStyleE2EEESH_S1R_JEEENS4_5SM1004TMEM4LOAD26SM100_TMEM_LOAD_16dp32b32xES13_NS14_IS16_S18_NSW_INS5_IJS19_SE_EEENS5_IJSE_SB_EEEEEEENS4_39AutoVectorizingCopyWithAssumedAlignmentILi128EEENS4_14SM90_TMA_STOREES26_S28_S28_EEEvvEEEEvNT_6ParamsE --------------------------
	.section	.nv.shared._ZN7cutlass13device_kernelINS_4gemm6kernel13GemmUniversalIN4cute5tupleIJiiiiEEENS1_10collective13CollectiveMmaINS1_35MainloopSm100TmaUmmaWarpSpecializedILi5ELi2ELi4ENS5_IJNS4_1CILi1EEESB_SB_EEEEENS5_IJNSA_ILi64EEENSA_ILi256EEENSA_ILi128EEEEEENS_12float_e4m3_tENS5_IJSB_llEEESI_SJ_NS4_8TiledMMAINS4_8MMA_AtomIJNS4_10MMA_TraitsINS4_19SM100_MMA_F8F6F4_SSEJSI_SI_fSE_SF_NS4_17integral_constantINS4_4UMMA5MajorELSQ_1EEESR_NSO_INSP_7ScaleInELSS_0EEEST_EEEEEENS4_6LayoutISC_NS5_IJNSA_ILi0EEESX_SX_EEEEENS5_IJNS4_10UnderscoreES10_S10_EEEEENS4_13SM90_TMA_LOADENS4_14ComposedLayoutINS4_7SwizzleILi2ELi4ELi3EEENS4_18smem_ptr_flag_bitsILi8EEENSW_INS5_IJSE_NSA_ILi8EEEEEENS5_IJSB_SE_EEEEEEEvNS4_8identityES13_NS14_INS15_ILi3ELi4ELi3EEES18_NSW_INS5_IJSG_S19_EEENS5_IJSB_SG_EEEEEEEvS1E_EENS_8epilogue10collective18CollectiveEpilogueINS1L_23Sm100TmaWarpSpecializedILi4ELi2ELi32ELb0ELb0EEEJSH_NS5_IJNSW_ISE_SB_EES1Q_EEESI_NS5_IJlSB_lEEESI_S1S_NS1L_6fusion15FusionCallbacksIS1P_NS1T_17LinearCombinationISI_fSI_fLNS_15FloatRoundStyleE2EEESH_S1R_JEEENS4_5SM1004TMEM4LOAD26SM100_TMEM_LOAD_16dp32b32xES13_NS14_IS16_S18_NSW_INS5_IJS19_SE_EEENS5_IJSE_SB_EEEEEEENS4_39AutoVectorizingCopyWithAssumedAlignmentILi128EEENS4_14SM90_TMA_STOREES26_S28_S28_EEEvvEEEEvNT_6ParamsE,"aw",@nobits
	.sectionflags	@""
	.align	16
	.zero		1024


//--------------------- .nv.shared.reserved.0     --------------------------
	.section	.nv.shared.reserved.0,"aw",@nobits
	.weak		__nv_reservedSMEM_offset_0_alias
	.size		__nv_reservedSMEM_offset_0_alias, 0, 64
	.other		__nv_reservedSMEM_offset_0_alias,@"STO_CUDA_RESERVED_SHARED STV_DEFAULT"
__nv_reservedSMEM_offset_0_alias:
	.zero		0
.nv.shared.reserved.0:
	.zero		64
	.weak		__nv_reservedSMEM_tcgen05_partition
	.type		__nv_reservedSMEM_tcgen05_partition,@object
	.size		__nv_reservedSMEM_tcgen05_partition,(.L_0 - __nv_reservedSMEM_tcgen05_partition)
__nv_reservedSMEM_tcgen05_partition:
	.zero		32
.L_0:


//--------------------- .nv.global                --------------------------
	.section	.nv.global,"aw",@nobits
.nv.global:
	.type		_ZN40_INTERNAL_b90221ba_4_k_cu_355d6cd3_330114cute1_E,@object
	.size		_ZN40_INTERNAL_b90221ba_4_k_cu_355d6cd3_330114cute1_E,(_ZN40_INTERNAL_b90221ba_4_k_cu_355d6cd3_330114cuda3std3__45__cpo6cbeginE - _ZN40_INTERNAL_b90221ba_4_k_cu_355d6cd3_330114cute1_E)
_ZN40_INTERNAL_b90221ba_4_k_cu_355d6cd3_330114cute1_E:
	.zero		1
	.type		_ZN40_INTERNAL_b90221ba_4_k_cu_355d6cd3_330114cuda3std3__45__cpo6cbeginE,@object
	.size		_ZN40_INTERNAL_b90221ba_4_k_cu_355d6cd3_330114cuda3std3__45__cpo6cbeginE,(_ZN40_INTERNAL_b90221ba_4_k_cu_355d6cd3_330114cuda3std3__48in_placeE - _ZN40_INTERNAL_b90221ba_4_k_cu_355d6cd3_330114cuda3std3__45__cpo6cbeginE)
_ZN40_INTERNAL_b90221ba_4_k_cu_355d6cd3_330114cuda3std3__45__cpo6cbeginE:
	.zero		1
	.type		_ZN40_INTERNAL_b90221ba_4_k_cu_355d6cd3_330114cuda3std3__48in_placeE,@object
	.size		_ZN40_INTERNAL_b90221ba_4_k_cu_355d6cd3_330114cuda3std3__48in_placeE,(_ZN40_INTERNAL_b90221ba_4_k_cu_355d6cd3_330114cuda3std6ranges3__45__cpo9iter_moveE - _ZN40_INTERNAL_b90221ba_4_k_cu_355d6cd3_330114cuda3std3__48in_placeE)
_ZN40_INTERNAL_b90221ba_4_k_cu_355d6cd3_330114cuda3std3__48in_placeE:
	.zero		1
	.type		_ZN40_INTERNAL_b90221ba_4_k_cu_355d6cd3_330114cuda3std6ranges3__45__cpo9iter_moveE,@object
	.size		_ZN40_INTERNAL_b90221ba_4_k_cu_355d6cd3_330114cuda3std6ranges3__45__cpo9iter_moveE,(_ZN40_INTERNAL_b90221ba_4_k_cu_355d6cd3_330114cuda3std3__45__cpo5beginE - _ZN40_INTERNAL_b90221ba_4_k_cu_355d6cd3_330114cuda3std6ranges3__45__cpo9iter_moveE)
_ZN40_INTERNAL_b90221ba_4_k_cu_355d6cd3_330114cuda3std6ranges3__45__cpo9iter_moveE:
	.zero		1
	.type		_ZN40_INTERNAL_b90221ba_4_k_cu_355d6cd3_330114cuda3std3__45__cpo5beginE,@object
	.size		_ZN40_INTERNAL_b90221ba_4_k_cu_355d6cd3_330114cuda3std3__45__cpo5beginE,(_ZN40_INTERNAL_b90221ba_4_k_cu_355d6cd3_330114cuda3std3__442_GLOBAL__N__b90221ba_4_k_cu_355d6cd3_330116ignoreE - _ZN40_INTERNAL_b90221ba_4_k_cu_355d6cd3_330114cuda3std3__45__cpo5beginE)
_ZN40_INTERNAL_b90221ba_4_k_cu_355d6cd3_330114cuda3std3__45__cpo5beginE:
	.zero		1
	.type		_ZN40_INTERNAL_b90221ba_4_k_cu_355d6cd3_330114cuda3std3__442_GLOBAL__N__b90221ba_4_k_cu_355d6cd3_330116ignoreE,@object
	.size		_ZN40_INTERNAL_b90221ba_4_k_cu_355d6cd3_330114cuda3std3__442_GLOBAL__N__b90221ba_4_k_cu_355d6cd3_330116ignoreE,(_ZN40_INTERNAL_b90221ba_4_k_cu_355d6cd3_330114cute7productE - _ZN40_INTERNAL_b90221ba_4_k_cu_355d6cd3_330114cuda3std3__442_GLOBAL__N__b90221ba_4_k_cu_355d6cd3_330116ignoreE)
_ZN40_INTERNAL_b90221ba_4_k_cu_355d6cd3_330114cuda3std3__442_GLOBAL__N__b90221ba_4_k_cu_355d6cd3_330116ignoreE:
	.zero		1
	.type		_ZN40_INTERNAL_b90221ba_4_k_cu_355d6cd3_330114cute7productE,@object
	.size		_ZN40_INTERNAL_b90221ba_4_k_cu_355d6cd3_330114cute7productE,(_ZN40_INTERNAL_b90221ba_4_k_cu_355d6cd3_330114cuda3std3__45__cpo3endE - _ZN40_INTERNAL_b90221ba_4_k_cu_355d6cd3_330114cute7productE)
_ZN40_INTERNAL_b90221ba_4_k_cu_355d6cd3_330114cute7productE:
	.zero		1
	.type		_ZN40_INTERNAL_b90221ba_4_k_cu_355d6cd3_330114cuda3std3__45__cpo3endE,@object
	.size		_ZN40_INTERNAL_b90221ba_4_k_cu_355d6cd3_330114cuda3std3__45__cpo3endE,(_ZN40_INTERNAL_b90221ba_4_k_cu_355d6cd3_330114cuda3std3__419piecewise_constructE - _ZN40_INTERNAL_b90221ba_4_k_cu_355d6cd3_330114cuda3std3__45__cpo3endE)
_ZN40_INTERNAL_b90221ba_4_k_cu_355d6cd3_330114cuda3std3__45__cpo3endE:
	.zero		1
	.type		_ZN40_INTERNAL_b90221ba_4_k_cu_355d6cd3_330114cuda3std3__419piecewise_constructE,@object
	.size		_ZN40_INTERNAL_b90221ba_4_k_cu_355d6cd3_330114cuda3std3__419piecewise_constructE,(_ZN40_INTERNAL_b90221ba_4_k_cu_355d6cd3_330114cuda3std3__45__cpo4cendE - _ZN40_INTERNAL_b90221ba_4_k_cu_355d6cd3_330114cuda3std3__419piecewise_constructE)
_ZN40_INTERNAL_b90221ba_4_k_cu_355d6cd3_330114cuda3std3__419piecewise_constructE:
	.zero		1
	.type		_ZN40_INTERNAL_b90221ba_4_k_cu_355d6cd3_330114cuda3std3__45__cpo4cendE,@object
	.size		_ZN40_INTERNAL_b90221ba_4_k_cu_355d6cd3_330114cuda3std3__45__cpo4cendE,(_ZN40_INTERNAL_b90221ba_4_k_cu_355d6cd3_330114cuda3std6ranges3__45__cpo4swapE - _ZN40_INTERNAL_b90221ba_4_k_cu_355d6cd3_330114cuda3std3__45__cpo4cendE)
_ZN40_INTERNAL_b90221ba_4_k_cu_355d6cd3_330114cuda3std3__45__cpo4cendE:
	.zero		1
	.type		_ZN40_INTERNAL_b90221ba_4_k_cu_355d6cd3_330114cuda3std6ranges3__45__cpo4swapE,@object
	.size		_ZN40_INTERNAL_b90221ba_4_k_cu_355d6cd3_330114cuda3std6ranges3__45__cpo4swapE,(.L_11 - _ZN40_INTERNAL_b90221ba_4_k_cu_355d6cd3_330114cuda3std6ranges3__45__cpo4swapE)
_ZN40_INTERNAL_b90221ba_4_k_cu_355d6cd3_330114cuda3std6ranges3__45__cpo4swapE:
	.zero		1
.L_11:


//--------------------- .nv.constant0._ZN7cutlass13device_kernelINS_4gemm6kernel13GemmUniversalIN4cute5tupleIJiiiiEEENS1_10collective13CollectiveMmaINS1_35MainloopSm100TmaUmmaWarpSpecializedILi5ELi2ELi4ENS5_IJNS4_1CILi1EEESB_SB_EEEEENS5_IJNSA_ILi64EEENSA_ILi256EEENSA_ILi128EEEEEENS_12float_e4m3_tENS5_IJSB_llEEESI_SJ_NS4_8TiledMMAINS4_8MMA_AtomIJNS4_10MMA_TraitsINS4_19SM100_MMA_F8F6F4_SSEJSI_SI_fSE_SF_NS4_17integral_constantINS4_4UMMA5MajorELSQ_1EEESR_NSO_INSP_7ScaleInELSS_0EEEST_EEEEEENS4_6LayoutISC_NS5_IJNSA_ILi0EEESX_SX_EEEEENS5_IJNS4_10UnderscoreES10_S10_EEEEENS4_13SM90_TMA_LOADENS4_14ComposedLayoutINS4_7SwizzleILi2ELi4ELi3EEENS4_18smem_ptr_flag_bitsILi8EEENSW_INS5_IJSE_NSA_ILi8EEEEEENS5_IJSB_SE_EEEEEEEvNS4_8identityES13_NS14_INS15_ILi3ELi4ELi3EEES18_NSW_INS5_IJSG_S19_EEENS5_IJSB_SG_EEEEEEEvS1E_EENS_8epilogue10collective18CollectiveEpilogueINS1L_23Sm100TmaWarpSpecializedILi4ELi2ELi32ELb0ELb0EEEJSH_NS5_IJNSW_ISE_SB_EES1Q_EEESI_NS5_IJlSB_lEEESI_S1S_NS1L_6fusion15FusionCallbacksIS1P_NS1T_17LinearCombinationISI_fSI_fLNS_15FloatRoundStyleE2EEESH_S1R_JEEENS4_5SM1004TMEM4LOAD26SM100_TMEM_LOAD_16dp32b32xES13_NS14_IS16_S18_NSW_INS5_IJS19_SE_EEENS5_IJSE_SB_EEEEEEENS4_39AutoVectorizingCopyWithAssumedAlignmentILi128EEENS4_14SM90_TMA_STOREES26_S28_S28_EEEvvEEEEvNT_6ParamsE --------------------------
	.section	.nv.constant0._ZN7cutlass13device_kernelINS_4gemm6kernel13GemmUniversalIN4cute5tupleIJiiiiEEENS1_10collective13CollectiveMmaINS1_35MainloopSm100TmaUmmaWarpSpecializedILi5ELi2ELi4ENS5_IJNS4_1CILi1EEESB_SB_EEEEENS5_IJNSA_ILi64EEENSA_ILi256EEENSA_ILi128EEEEEENS_12float_e4m3_tENS5_IJSB_llEEESI_SJ_NS4_8TiledMMAINS4_8MMA_AtomIJNS4_10MMA_TraitsINS4_19SM100_MMA_F8F6F4_SSEJSI_SI_fSE_SF_NS4_17integral_constantINS4_4UMMA5MajorELSQ_1EEESR_NSO_INSP_7ScaleInELSS_0EEEST_EEEEEENS4_6LayoutISC_NS5_IJNSA_ILi0EEESX_SX_EEEEENS5_IJNS4_10UnderscoreES10_S10_EEEEENS4_13SM90_TMA_LOADENS4_14ComposedLayoutINS4_7SwizzleILi2ELi4ELi3EEENS4_18smem_ptr_flag_bitsILi8EEENSW_INS5_IJSE_NSA_ILi8EEEEEENS5_IJSB_SE_EEEEEEEvNS4_8identityES13_NS14_INS15_ILi3ELi4ELi3EEES18_NSW_INS5_IJSG_S19_EEENS5_IJSB_SG_EEEEEEEvS1E_EENS_8epilogue10collective18CollectiveEpilogueINS1L_23Sm100TmaWarpSpecializedILi4ELi2ELi32ELb0ELb0EEEJSH_NS5_IJNSW_ISE_SB_EES1Q_EEESI_NS5_IJlSB_lEEESI_S1S_NS1L_6fusion15FusionCallbacksIS1P_NS1T_17LinearCombinationISI_fSI_fLNS_15FloatRoundStyleE2EEESH_S1R_JEEENS4_5SM1004TMEM4LOAD26SM100_TMEM_LOAD_16dp32b32xES13_NS14_IS16_S18_NSW_INS5_IJS19_SE_EEENS5_IJSE_SB_EEEEEEENS4_39AutoVectorizingCopyWithAssumedAlignmentILi128EEENS4_14SM90_TMA_STOREES26_S28_S28_EEEvvEEEEvNT_6ParamsE,"a",@progbits
	.sectionflags	@""
	.align	4
.nv.constant0._ZN7cutlass13device_kernelINS_4gemm6kernel13GemmUniversalIN4cute5tupleIJiiiiEEENS1_10collective13CollectiveMmaINS1_35MainloopSm100TmaUmmaWarpSpecializedILi5ELi2ELi4ENS5_IJNS4_1CILi1EEESB_SB_EEEEENS5_IJNSA_ILi64EEENSA_ILi256EEENSA_ILi128EEEEEENS_12float_e4m3_tENS5_IJSB_llEEESI_SJ_NS4_8TiledMMAINS4_8MMA_AtomIJNS4_10MMA_TraitsINS4_19SM100_MMA_F8F6F4_SSEJSI_SI_fSE_SF_NS4_17integral_constantINS4_4UMMA5MajorELSQ_1EEESR_NSO_INSP_7ScaleInELSS_0EEEST_EEEEEENS4_6LayoutISC_NS5_IJNSA_ILi0EEESX_SX_EEEEENS5_IJNS4_10UnderscoreES10_S10_EEEEENS4_13SM90_TMA_LOADENS4_14ComposedLayoutINS4_7SwizzleILi2ELi4ELi3EEENS4_18smem_ptr_flag_bitsILi8EEENSW_INS5_IJSE_NSA_ILi8EEEEEENS5_IJSB_SE_EEEEEEEvNS4_8identityES13_NS14_INS15_ILi3ELi4ELi3EEES18_NSW_INS5_IJSG_S19_EEENS5_IJSB_SG_EEEEEEEvS1E_EENS_8epilogue10collective18CollectiveEpilogueINS1L_23Sm100TmaWarpSpecializedILi4ELi2ELi32ELb0ELb0EEEJSH_NS5_IJNSW_ISE_SB_EES1Q_EEESI_NS5_IJlSB_lEEESI_S1S_NS1L_6fusion15FusionCallbacksIS1P_NS1T_17LinearCombinationISI_fSI_fLNS_15FloatRoundStyleE2EEESH_S1R_JEEENS4_5SM1004TMEM4LOAD26SM100_TMEM_LOAD_16dp32b32xES13_NS14_IS16_S18_NSW_INS5_IJS19_SE_EEENS5_IJSE_SB_EEEEEEENS4_39AutoVectorizingCopyWithAssumedAlignmentILi128EEENS4_14SM90_TMA_STOREES26_S28_S28_EEEvvEEEEvNT_6ParamsE:
	.zero		2944


//--------------------- SYMBOLS --------------------------

	.type		.nv.reservedSmem.offset0,@object
	.size		.nv.reservedSmem.offset0,0x4
	.type		.nv.reservedSmem.cap,@object
	.size		.nv.reservedSmem.cap,0x4
	.type		__assertfail,@function
